//
// Generated by NVIDIA NVVM Compiler
//
// Compiler Build ID: CL-36424714
// Cuda compilation tools, release 13.0, V13.0.88
// Based on NVVM 20.0.0
//

.version 9.0
.target sm_100
.address_size 64

	// .globl	_Z10list_printiPf
.extern .func  (.param .b32 func_retval0) vprintf
(
	.param .b64 vprintf_param_0,
	.param .b64 vprintf_param_1
)
;
.global .align 1 .b8 $str$1[22] = {68, 101, 116, 101, 114, 109, 105, 110, 97, 110, 116, 32, 105, 115, 32, 122, 101, 114, 111, 46, 10};
.global .align 1 .b8 $str$2[36] = {83, 111, 108, 117, 116, 105, 111, 110, 32, 50, 32, 98, 121, 32, 50, 32, 105, 115, 59, 32, 91, 120, 58, 32, 37, 102, 44, 32, 121, 58, 32, 37, 102, 93, 10};
.global .align 1 .b8 $str$3[42] = {87, 101, 105, 114, 100, 46, 46, 47, 47, 32, 73, 110, 112, 117, 116, 115, 32, 116, 111, 32, 52, 32, 98, 121, 32, 52, 32, 121, 32, 32, 115, 111, 108, 118, 101, 114, 32, 97, 114, 101, 10};
.global .align 1 .b8 $str$4[6] = {10, 65, 58, 32, 10};
.global .align 1 .b8 $str$5[5] = {37, 102, 44, 32};
.global .align 1 .b8 $str$6[6] = {10, 66, 58, 32, 10};
.global .align 1 .b8 $str$7[6] = {10, 67, 58, 32, 10};
.global .align 1 .b8 $str$8[6] = {10, 68, 58, 32, 10};
.global .align 1 .b8 $str$9[7] = {10, 75, 49, 58, 32, 10};
.global .align 1 .b8 $str$10[7] = {10, 75, 50, 58, 32, 10};
.global .align 1 .b8 $str$11[6] = {10, 97, 58, 32, 10};
.global .align 1 .b8 $str$12[6] = {10, 98, 58, 32, 10};
.global .align 1 .b8 $str$13[6] = {10, 99, 58, 32, 10};
.global .align 1 .b8 $str$14[6] = {10, 100, 58, 32, 10};
.global .align 1 .b8 $str$15[21] = {84, 104, 114, 101, 97, 100, 32, 37, 105, 32, 115, 104, 111, 119, 115, 32, 37, 102, 32, 10};
.global .align 1 .b8 $str$16[14] = {73, 95, 101, 110, 100, 32, 105, 115, 58, 32, 37, 102, 10};
.global .align 1 .b8 $str$17[22] = {67, 108, 111, 115, 101, 115, 116, 32, 112, 111, 101, 119, 114, 32, 105, 115, 58, 32, 37, 102, 10};
.global .align 1 .b8 $str$18[52] = {105, 116, 101, 114, 97, 116, 105, 111, 110, 32, 58, 32, 37, 100, 44, 32, 116, 104, 114, 101, 97, 100, 32, 105, 115, 32, 58, 32, 37, 100, 44, 32, 110, 101, 120, 116, 32, 111, 114, 32, 110, 111, 116, 32, 105, 115, 58, 32, 37, 100, 10};

.visible .entry _Z10list_printiPf(
	.param .u32 _Z10list_printiPf_param_0,
	.param .u64 .ptr .align 1 _Z10list_printiPf_param_1
)
{
	.local .align 16 .b8 	__local_depot0[16];
	.reg .b64 	%SP;
	.reg .b64 	%SPL;
	.reg .b32 	%r<7>;
	.reg .b32 	%f<2>;
	.reg .b64 	%rd<9>;
	.reg .b64 	%fd<2>;

	mov.u64 	%SPL, __local_depot0;
	cvta.local.u64 	%SP, %SPL;
	ld.param.u64 	%rd1, [_Z10list_printiPf_param_1];
	cvta.to.global.u64 	%rd2, %rd1;
	add.u64 	%rd3, %SP, 0;
	add.u64 	%rd4, %SPL, 0;
	mov.u32 	%r1, %ctaid.x;
	mov.u32 	%r2, %ntid.x;
	mov.u32 	%r3, %tid.x;
	mad.lo.s32 	%r4, %r1, %r2, %r3;
	mul.wide.s32 	%rd5, %r4, 4;
	add.s64 	%rd6, %rd2, %rd5;
	ld.global.f32 	%f1, [%rd6];
	cvt.f64.f32 	%fd1, %f1;
	st.local.u32 	[%rd4], %r4;
	st.local.f64 	[%rd4+8], %fd1;
	mov.u64 	%rd7, $str$15;
	cvta.global.u64 	%rd8, %rd7;
	{ // callseq 0, 0
	.param .b64 param0;
	st.param.b64 	[param0], %rd8;
	.param .b64 param1;
	st.param.b64 	[param1], %rd3;
	.param .b32 retval0;
	call.uni (retval0), 
	vprintf, 
	(
	param0, 
	param1
	);
	ld.param.b32 	%r5, [retval0];
	} // callseq 0
	ret;

}
	// .globl	_Z23Solve_Block_TridiagonalPfS_S_S_S_iii
.visible .entry _Z23Solve_Block_TridiagonalPfS_S_S_S_iii(
	.param .u64 .ptr .align 1 _Z23Solve_Block_TridiagonalPfS_S_S_S_iii_param_0,
	.param .u64 .ptr .align 1 _Z23Solve_Block_TridiagonalPfS_S_S_S_iii_param_1,
	.param .u64 .ptr .align 1 _Z23Solve_Block_TridiagonalPfS_S_S_S_iii_param_2,
	.param .u64 .ptr .align 1 _Z23Solve_Block_TridiagonalPfS_S_S_S_iii_param_3,
	.param .u64 .ptr .align 1 _Z23Solve_Block_TridiagonalPfS_S_S_S_iii_param_4,
	.param .u32 _Z23Solve_Block_TridiagonalPfS_S_S_S_iii_param_5,
	.param .u32 _Z23Solve_Block_TridiagonalPfS_S_S_S_iii_param_6,
	.param .u32 _Z23Solve_Block_TridiagonalPfS_S_S_S_iii_param_7
)
{
	.local .align 16 .b8 	__local_depot1[48];
	.reg .b64 	%SP;
	.reg .b64 	%SPL;
	.reg .pred 	%p<50>;
	.reg .b16 	%rs<10>;
	.reg .b32 	%r<217>;
	.reg .b32 	%f<672>;
	.reg .b64 	%rd<194>;
	.reg .b64 	%fd<45>;

	mov.u64 	%SPL, __local_depot1;
	cvta.local.u64 	%SP, %SPL;
	ld.param.u64 	%rd47, [_Z23Solve_Block_TridiagonalPfS_S_S_S_iii_param_0];
	ld.param.u64 	%rd48, [_Z23Solve_Block_TridiagonalPfS_S_S_S_iii_param_1];
	ld.param.u64 	%rd49, [_Z23Solve_Block_TridiagonalPfS_S_S_S_iii_param_2];
	ld.param.u64 	%rd50, [_Z23Solve_Block_TridiagonalPfS_S_S_S_iii_param_3];
	ld.param.u64 	%rd51, [_Z23Solve_Block_TridiagonalPfS_S_S_S_iii_param_4];
	ld.param.u32 	%r39, [_Z23Solve_Block_TridiagonalPfS_S_S_S_iii_param_7];
	cvta.to.global.u64 	%rd1, %rd51;
	cvta.to.global.u64 	%rd2, %rd50;
	cvta.to.global.u64 	%rd3, %rd49;
	cvta.to.global.u64 	%rd4, %rd47;
	cvta.to.global.u64 	%rd5, %rd48;
	add.u64 	%rd52, %SP, 32;
	add.u64 	%rd6, %SPL, 32;
	mov.u32 	%r40, %ctaid.x;
	mov.u32 	%r41, %ntid.x;
	mov.u32 	%r42, %tid.x;
	mad.lo.s32 	%r1, %r40, %r41, %r42;
	setp.ge.s32 	%p1, %r1, %r39;
	@%p1 bra 	$L__BB1_71;
	cvt.rn.f32.s32 	%f1, %r39;
	setp.lt.s32 	%p2, %r39, 1;
	mul.f32 	%f237, %f1, 0f4B000000;
	selp.f32 	%f238, %f237, %f1, %p2;
	selp.f32 	%f239, 0fC1B80000, 0f00000000, %p2;
	mov.b32 	%r44, %f238;
	add.s32 	%r45, %r44, -1060439283;
	and.b32  	%r46, %r45, -8388608;
	sub.s32 	%r47, %r44, %r46;
	mov.b32 	%f240, %r47;
	cvt.rn.f32.s32 	%f241, %r46;
	fma.rn.f32 	%f242, %f241, 0f34000000, %f239;
	add.f32 	%f243, %f240, 0fBF800000;
	fma.rn.f32 	%f244, %f243, 0f3DC6B27F, 0fBE2C7F30;
	fma.rn.f32 	%f245, %f244, %f243, 0f3E2FCF2A;
	fma.rn.f32 	%f246, %f245, %f243, 0fBE374E43;
	fma.rn.f32 	%f247, %f246, %f243, 0f3E520BF4;
	fma.rn.f32 	%f248, %f247, %f243, 0fBE763C8B;
	fma.rn.f32 	%f249, %f248, %f243, 0f3E93BF99;
	fma.rn.f32 	%f250, %f249, %f243, 0fBEB8AA49;
	fma.rn.f32 	%f251, %f250, %f243, 0f3EF6384A;
	fma.rn.f32 	%f252, %f251, %f243, 0fBF38AA3B;
	mul.f32 	%f253, %f243, %f252;
	mul.f32 	%f254, %f243, %f253;
	fma.rn.f32 	%f255, %f243, 0f3FB8AA3B, %f254;
	add.f32 	%f256, %f242, %f255;
	setp.gt.u32 	%p3, %r44, 2139095039;
	fma.rn.f32 	%f257, %f238, 0f7F800000, 0f7F800000;
	selp.f32 	%f258, %f257, %f256, %p3;
	setp.eq.f32 	%p4, %f238, 0f00000000;
	selp.f32 	%f259, 0fFF800000, %f258, %p4;
	cvt.f64.f32 	%fd1, %f259;
	st.local.f64 	[%rd6], %fd1;
	mov.u64 	%rd53, $str$16;
	cvta.global.u64 	%rd54, %rd53;
	{ // callseq 1, 0
	.param .b64 param0;
	st.param.b64 	[param0], %rd54;
	.param .b64 param1;
	st.param.b64 	[param1], %rd52;
	.param .b32 retval0;
	call.uni (retval0), 
	vprintf, 
	(
	param0, 
	param1
	);
	ld.param.b32 	%r48, [retval0];
	} // callseq 1
	cvt.rzi.s32.f32 	%r50, %f259;
	cvt.rn.f32.s32 	%f2, %r50;
	cvt.f64.f32 	%fd2, %f2;
	st.local.f64 	[%rd6], %fd2;
	mov.u64 	%rd56, $str$17;
	cvta.global.u64 	%rd57, %rd56;
	{ // callseq 2, 0
	.param .b64 param0;
	st.param.b64 	[param0], %rd57;
	.param .b64 param1;
	st.param.b64 	[param1], %rd52;
	.param .b32 retval0;
	call.uni (retval0), 
	vprintf, 
	(
	param0, 
	param1
	);
	ld.param.b32 	%r51, [retval0];
	} // callseq 2
	add.f32 	%f3, %f259, 0fBF800000;
	setp.ltu.f32 	%p5, %f3, 0f00000000;
	mov.b32 	%r208, 1;
	@%p5 bra 	$L__BB1_23;
	shl.b32 	%r55, %r1, 2;
	mul.wide.s32 	%rd58, %r55, 4;
	add.s64 	%rd7, %rd4, %rd58;
	add.s64 	%rd8, %rd5, %rd58;
	mov.b32 	%r208, 1;
	mov.b16 	%rs9, 1;
	mov.b32 	%r207, 0;
$L__BB1_3:
	mov.u32 	%r3, %r208;
	and.b16  	%rs6, %rs9, 255;
	cvt.u32.u16 	%r56, %rs9;
	and.b32  	%r57, %r56, 255;
	add.u64 	%rd59, %SP, 32;
	add.u64 	%rd60, %SPL, 32;
	st.local.v2.u32 	[%rd60], {%r207, %r1};
	st.local.u32 	[%rd60+8], %r57;
	mov.u64 	%rd61, $str$18;
	cvta.global.u64 	%rd62, %rd61;
	{ // callseq 3, 0
	.param .b64 param0;
	st.param.b64 	[param0], %rd62;
	.param .b64 param1;
	st.param.b64 	[param1], %rd59;
	.param .b32 retval0;
	call.uni (retval0), 
	vprintf, 
	(
	param0, 
	param1
	);
	ld.param.b32 	%r58, [retval0];
	} // callseq 3
	setp.eq.s16 	%p6, %rs6, 0;
	mov.b16 	%rs9, 0;
	mov.f32 	%f568, 0f00000000;
	mov.f32 	%f569, 0f00000000;
	mov.f32 	%f570, 0f00000000;
	mov.f32 	%f571, 0f00000000;
	@%p6 bra 	$L__BB1_22;
	shl.b32 	%r4, %r3, 1;
	setp.lt.s32 	%p7, %r1, %r3;
	mov.f32 	%f602, 0f00000000;
	mov.f32 	%f598, %f568;
	mov.f32 	%f599, %f569;
	mov.f32 	%f600, %f570;
	mov.f32 	%f601, %f571;
	mov.f32 	%f603, %f602;
	mov.f32 	%f604, %f602;
	mov.f32 	%f605, %f602;
	mov.f32 	%f606, %f602;
	mov.f32 	%f607, %f602;
	@%p7 bra 	$L__BB1_12;
	setp.ge.s32 	%p8, %r1, %r4;
	@%p8 bra 	$L__BB1_9;
	sub.s32 	%r5, %r1, %r3;
	shl.b32 	%r6, %r5, 2;
	mul.wide.s32 	%rd70, %r6, 4;
	add.s64 	%rd71, %rd5, %rd70;
	ld.global.f32 	%f22, [%rd71];
	ld.global.f32 	%f23, [%rd71+12];
	mul.f32 	%f302, %f22, %f23;
	ld.global.f32 	%f24, [%rd71+4];
	ld.global.f32 	%f25, [%rd71+8];
	mul.f32 	%f303, %f24, %f25;
	sub.f32 	%f26, %f302, %f303;
	setp.eq.f32 	%p10, %f26, 0f00000000;
	@%p10 bra 	$L__BB1_8;
	rcp.rn.f32 	%f304, %f26;
	mul.f32 	%f611, %f304, %f23;
	neg.f32 	%f305, %f304;
	mul.f32 	%f610, %f24, %f305;
	mul.f32 	%f609, %f25, %f305;
	mul.f32 	%f608, %f304, %f22;
$L__BB1_8:
	ld.global.f32 	%f307, [%rd7];
	ld.global.f32 	%f308, [%rd7+4];
	mul.f32 	%f309, %f609, %f308;
	fma.rn.f32 	%f310, %f611, %f307, %f309;
	mul.f32 	%f311, %f610, %f307;
	fma.rn.f32 	%f312, %f608, %f308, %f311;
	ld.global.f32 	%f313, [%rd7+8];
	ld.global.f32 	%f314, [%rd7+12];
	mul.f32 	%f315, %f609, %f314;
	fma.rn.f32 	%f316, %f611, %f313, %f315;
	mul.f32 	%f317, %f608, %f314;
	fma.rn.f32 	%f318, %f610, %f313, %f317;
	add.s64 	%rd73, %rd3, %rd70;
	ld.global.f32 	%f319, [%rd73];
	ld.global.f32 	%f320, [%rd73+8];
	mul.f32 	%f321, %f312, %f320;
	fma.rn.f32 	%f605, %f310, %f319, %f321;
	ld.global.f32 	%f322, [%rd73+4];
	ld.global.f32 	%f323, [%rd73+12];
	mul.f32 	%f324, %f312, %f323;
	fma.rn.f32 	%f604, %f310, %f322, %f324;
	mul.f32 	%f325, %f318, %f320;
	fma.rn.f32 	%f603, %f316, %f319, %f325;
	mul.f32 	%f326, %f318, %f323;
	fma.rn.f32 	%f602, %f316, %f322, %f326;
	shl.b32 	%r61, %r5, 1;
	mul.wide.s32 	%rd74, %r61, 4;
	add.s64 	%rd75, %rd2, %rd74;
	ld.global.f32 	%f327, [%rd75];
	ld.global.f32 	%f328, [%rd75+4];
	mul.f32 	%f329, %f312, %f328;
	fma.rn.f32 	%f607, %f310, %f327, %f329;
	mul.f32 	%f330, %f318, %f328;
	fma.rn.f32 	%f606, %f316, %f327, %f330;
	mov.f32 	%f598, %f568;
	mov.f32 	%f599, %f569;
	mov.f32 	%f600, %f570;
	mov.f32 	%f601, %f571;
	bra.uni 	$L__BB1_12;
$L__BB1_9:
	sub.s32 	%r7, %r1, %r3;
	shl.b32 	%r8, %r7, 2;
	mul.wide.s32 	%rd63, %r8, 4;
	add.s64 	%rd64, %rd5, %rd63;
	ld.global.f32 	%f41, [%rd64];
	ld.global.f32 	%f42, [%rd64+12];
	mul.f32 	%f262, %f41, %f42;
	ld.global.f32 	%f43, [%rd64+4];
	ld.global.f32 	%f44, [%rd64+8];
	mul.f32 	%f263, %f43, %f44;
	sub.f32 	%f45, %f262, %f263;
	setp.eq.f32 	%p9, %f45, 0f00000000;
	@%p9 bra 	$L__BB1_11;
	rcp.rn.f32 	%f264, %f45;
	mul.f32 	%f611, %f264, %f42;
	neg.f32 	%f265, %f264;
	mul.f32 	%f610, %f43, %f265;
	mul.f32 	%f609, %f44, %f265;
	mul.f32 	%f608, %f264, %f41;
$L__BB1_11:
	ld.global.f32 	%f266, [%rd7];
	ld.global.f32 	%f267, [%rd7+4];
	mul.f32 	%f268, %f609, %f267;
	fma.rn.f32 	%f269, %f611, %f266, %f268;
	mul.f32 	%f270, %f610, %f266;
	fma.rn.f32 	%f271, %f608, %f267, %f270;
	ld.global.f32 	%f272, [%rd7+8];
	ld.global.f32 	%f273, [%rd7+12];
	mul.f32 	%f274, %f609, %f273;
	fma.rn.f32 	%f275, %f611, %f272, %f274;
	mul.f32 	%f276, %f608, %f273;
	fma.rn.f32 	%f277, %f610, %f272, %f276;
	add.s64 	%rd66, %rd4, %rd63;
	ld.global.f32 	%f278, [%rd66];
	ld.global.f32 	%f279, [%rd66+8];
	mul.f32 	%f280, %f271, %f279;
	fma.rn.f32 	%f281, %f269, %f278, %f280;
	ld.global.f32 	%f282, [%rd66+4];
	ld.global.f32 	%f283, [%rd66+12];
	mul.f32 	%f284, %f271, %f283;
	fma.rn.f32 	%f285, %f269, %f282, %f284;
	mul.f32 	%f286, %f277, %f279;
	fma.rn.f32 	%f287, %f275, %f278, %f286;
	mul.f32 	%f288, %f277, %f283;
	fma.rn.f32 	%f289, %f275, %f282, %f288;
	neg.f32 	%f601, %f281;
	neg.f32 	%f600, %f285;
	neg.f32 	%f599, %f287;
	neg.f32 	%f598, %f289;
	add.s64 	%rd67, %rd3, %rd63;
	ld.global.f32 	%f290, [%rd67];
	ld.global.f32 	%f291, [%rd67+8];
	mul.f32 	%f292, %f271, %f291;
	fma.rn.f32 	%f605, %f269, %f290, %f292;
	ld.global.f32 	%f293, [%rd67+4];
	ld.global.f32 	%f294, [%rd67+12];
	mul.f32 	%f295, %f271, %f294;
	fma.rn.f32 	%f604, %f269, %f293, %f295;
	mul.f32 	%f296, %f277, %f291;
	fma.rn.f32 	%f603, %f275, %f290, %f296;
	mul.f32 	%f297, %f277, %f294;
	fma.rn.f32 	%f602, %f275, %f293, %f297;
	shl.b32 	%r60, %r7, 1;
	mul.wide.s32 	%rd68, %r60, 4;
	add.s64 	%rd69, %rd2, %rd68;
	ld.global.f32 	%f298, [%rd69];
	ld.global.f32 	%f299, [%rd69+4];
	mul.f32 	%f300, %f271, %f299;
	fma.rn.f32 	%f607, %f269, %f298, %f300;
	mul.f32 	%f301, %f277, %f299;
	fma.rn.f32 	%f606, %f275, %f298, %f301;
$L__BB1_12:
	ld.param.u32 	%r205, [_Z23Solve_Block_TridiagonalPfS_S_S_S_iii_param_6];
	add.s32 	%r9, %r3, %r1;
	setp.ge.s32 	%p11, %r9, %r205;
	mov.f32 	%f642, 0f00000000;
	mov.f32 	%f621, %f642;
	mov.f32 	%f622, %f642;
	mov.f32 	%f623, %f642;
	mov.f32 	%f624, %f642;
	mov.f32 	%f625, %f642;
	mov.f32 	%f626, %f642;
	mov.f32 	%f627, %f642;
	mov.f32 	%f628, %f642;
	mov.f32 	%f629, %f642;
	@%p11 bra 	$L__BB1_20;
	ld.param.u32 	%r206, [_Z23Solve_Block_TridiagonalPfS_S_S_S_iii_param_6];
	add.s32 	%r62, %r9, %r3;
	setp.lt.s32 	%p12, %r62, %r206;
	@%p12 bra 	$L__BB1_17;
	mul.wide.s32 	%rd9, %r3, 16;
	add.s64 	%rd76, %rd8, %rd9;
	ld.global.f32 	%f78, [%rd76];
	ld.global.f32 	%f79, [%rd76+12];
	mul.f32 	%f332, %f78, %f79;
	ld.global.f32 	%f80, [%rd76+4];
	ld.global.f32 	%f81, [%rd76+8];
	mul.f32 	%f333, %f80, %f81;
	sub.f32 	%f82, %f332, %f333;
	setp.eq.f32 	%p13, %f82, 0f00000000;
	@%p13 bra 	$L__BB1_16;
	rcp.rn.f32 	%f334, %f82;
	mul.f32 	%f611, %f334, %f79;
	neg.f32 	%f335, %f334;
	mul.f32 	%f610, %f80, %f335;
	mul.f32 	%f609, %f81, %f335;
	mul.f32 	%f608, %f334, %f78;
$L__BB1_16:
	shl.b32 	%r63, %r1, 2;
	mul.wide.s32 	%rd77, %r63, 4;
	add.s64 	%rd78, %rd3, %rd77;
	ld.global.f32 	%f337, [%rd78];
	ld.global.f32 	%f338, [%rd78+4];
	mul.f32 	%f339, %f609, %f338;
	fma.rn.f32 	%f340, %f611, %f337, %f339;
	mul.f32 	%f341, %f610, %f337;
	fma.rn.f32 	%f342, %f608, %f338, %f341;
	ld.global.f32 	%f343, [%rd78+8];
	ld.global.f32 	%f344, [%rd78+12];
	mul.f32 	%f345, %f609, %f344;
	fma.rn.f32 	%f346, %f611, %f343, %f345;
	mul.f32 	%f347, %f608, %f344;
	fma.rn.f32 	%f348, %f610, %f343, %f347;
	add.s64 	%rd79, %rd7, %rd9;
	ld.global.f32 	%f349, [%rd79];
	ld.global.f32 	%f350, [%rd79+8];
	mul.f32 	%f351, %f342, %f350;
	fma.rn.f32 	%f627, %f340, %f349, %f351;
	ld.global.f32 	%f352, [%rd79+4];
	ld.global.f32 	%f353, [%rd79+12];
	mul.f32 	%f354, %f342, %f353;
	fma.rn.f32 	%f626, %f340, %f352, %f354;
	mul.f32 	%f355, %f348, %f350;
	fma.rn.f32 	%f625, %f346, %f349, %f355;
	mul.f32 	%f356, %f348, %f353;
	fma.rn.f32 	%f624, %f346, %f352, %f356;
	mul.wide.s32 	%rd80, %r3, 8;
	shl.b32 	%r64, %r1, 1;
	mul.wide.s32 	%rd81, %r64, 4;
	add.s64 	%rd82, %rd2, %rd81;
	add.s64 	%rd83, %rd82, %rd80;
	ld.global.f32 	%f357, [%rd83];
	ld.global.f32 	%f358, [%rd83+4];
	mul.f32 	%f359, %f342, %f358;
	fma.rn.f32 	%f629, %f340, %f357, %f359;
	mul.f32 	%f360, %f348, %f358;
	fma.rn.f32 	%f628, %f346, %f357, %f360;
	mov.f32 	%f621, %f642;
	mov.f32 	%f622, %f642;
	mov.f32 	%f623, %f642;
	bra.uni 	$L__BB1_20;
$L__BB1_17:
	mul.wide.s32 	%rd10, %r3, 16;
	add.s64 	%rd84, %rd8, %rd10;
	ld.global.f32 	%f97, [%rd84];
	ld.global.f32 	%f98, [%rd84+12];
	mul.f32 	%f361, %f97, %f98;
	ld.global.f32 	%f99, [%rd84+4];
	ld.global.f32 	%f100, [%rd84+8];
	mul.f32 	%f362, %f99, %f100;
	sub.f32 	%f101, %f361, %f362;
	setp.eq.f32 	%p14, %f101, 0f00000000;
	@%p14 bra 	$L__BB1_19;
	rcp.rn.f32 	%f363, %f101;
	mul.f32 	%f611, %f363, %f98;
	neg.f32 	%f364, %f363;
	mul.f32 	%f610, %f99, %f364;
	mul.f32 	%f609, %f100, %f364;
	mul.f32 	%f608, %f363, %f97;
$L__BB1_19:
	shl.b32 	%r65, %r1, 2;
	mul.wide.s32 	%rd85, %r65, 4;
	add.s64 	%rd86, %rd3, %rd85;
	ld.global.f32 	%f365, [%rd86];
	ld.global.f32 	%f366, [%rd86+4];
	mul.f32 	%f367, %f609, %f366;
	fma.rn.f32 	%f368, %f611, %f365, %f367;
	mul.f32 	%f369, %f610, %f365;
	fma.rn.f32 	%f370, %f608, %f366, %f369;
	ld.global.f32 	%f371, [%rd86+8];
	ld.global.f32 	%f372, [%rd86+12];
	mul.f32 	%f373, %f609, %f372;
	fma.rn.f32 	%f374, %f611, %f371, %f373;
	mul.f32 	%f375, %f608, %f372;
	fma.rn.f32 	%f376, %f610, %f371, %f375;
	add.s64 	%rd87, %rd86, %rd10;
	ld.global.f32 	%f377, [%rd87];
	ld.global.f32 	%f378, [%rd87+8];
	mul.f32 	%f379, %f370, %f378;
	fma.rn.f32 	%f380, %f368, %f377, %f379;
	ld.global.f32 	%f381, [%rd87+4];
	ld.global.f32 	%f382, [%rd87+12];
	mul.f32 	%f383, %f370, %f382;
	fma.rn.f32 	%f384, %f368, %f381, %f383;
	mul.f32 	%f385, %f376, %f378;
	fma.rn.f32 	%f386, %f374, %f377, %f385;
	mul.f32 	%f387, %f376, %f382;
	fma.rn.f32 	%f388, %f374, %f381, %f387;
	neg.f32 	%f623, %f380;
	neg.f32 	%f622, %f384;
	neg.f32 	%f621, %f386;
	neg.f32 	%f642, %f388;
	add.s64 	%rd88, %rd7, %rd10;
	ld.global.f32 	%f389, [%rd88];
	ld.global.f32 	%f390, [%rd88+8];
	mul.f32 	%f391, %f370, %f390;
	fma.rn.f32 	%f627, %f368, %f389, %f391;
	ld.global.f32 	%f392, [%rd88+4];
	ld.global.f32 	%f393, [%rd88+12];
	mul.f32 	%f394, %f370, %f393;
	fma.rn.f32 	%f626, %f368, %f392, %f394;
	mul.f32 	%f395, %f376, %f390;
	fma.rn.f32 	%f625, %f374, %f389, %f395;
	mul.f32 	%f396, %f376, %f393;
	fma.rn.f32 	%f624, %f374, %f392, %f396;
	mul.wide.s32 	%rd89, %r3, 8;
	shl.b32 	%r66, %r1, 1;
	mul.wide.s32 	%rd90, %r66, 4;
	add.s64 	%rd91, %rd2, %rd90;
	add.s64 	%rd92, %rd91, %rd89;
	ld.global.f32 	%f397, [%rd92];
	ld.global.f32 	%f398, [%rd92+4];
	mul.f32 	%f399, %f370, %f398;
	fma.rn.f32 	%f629, %f368, %f397, %f399;
	mul.f32 	%f400, %f376, %f398;
	fma.rn.f32 	%f628, %f374, %f397, %f400;
$L__BB1_20:
	ld.global.f32 	%f401, [%rd8];
	sub.f32 	%f402, %f401, %f605;
	sub.f32 	%f579, %f402, %f627;
	ld.global.f32 	%f403, [%rd8+4];
	sub.f32 	%f404, %f403, %f604;
	sub.f32 	%f578, %f404, %f626;
	ld.global.f32 	%f405, [%rd8+8];
	sub.f32 	%f406, %f405, %f603;
	sub.f32 	%f577, %f406, %f625;
	ld.global.f32 	%f407, [%rd8+12];
	sub.f32 	%f408, %f407, %f602;
	sub.f32 	%f576, %f408, %f624;
	shl.b32 	%r67, %r1, 1;
	mul.wide.s32 	%rd93, %r67, 4;
	add.s64 	%rd94, %rd2, %rd93;
	ld.global.f32 	%f409, [%rd94];
	sub.f32 	%f410, %f409, %f607;
	sub.f32 	%f585, %f410, %f629;
	ld.global.f32 	%f411, [%rd94+4];
	sub.f32 	%f412, %f411, %f606;
	sub.f32 	%f584, %f412, %f628;
	shl.b32 	%r208, %r3, 1;
	setp.ge.s32 	%p15, %r1, %r208;
	add.s32 	%r11, %r9, %r3;
	setp.lt.s32 	%p16, %r11, %r39;
	mov.b16 	%rs9, 1;
	and.pred  	%p17, %p15, %p16;
	@%p17 bra 	$L__BB1_22;
	shl.b32 	%r68, %r3, 2;
	setp.ge.s32 	%p18, %r1, %r68;
	add.s32 	%r69, %r11, %r208;
	setp.lt.s32 	%p19, %r69, %r39;
	or.pred  	%p20, %p18, %p19;
	selp.u16 	%rs9, 1, 0, %p20;
$L__BB1_22:
	bar.sync 	0;
	st.global.f32 	[%rd7], %f601;
	st.global.f32 	[%rd8], %f579;
	shl.b32 	%r70, %r1, 2;
	mul.wide.s32 	%rd95, %r70, 4;
	add.s64 	%rd96, %rd3, %rd95;
	st.global.f32 	[%rd96], %f623;
	st.global.f32 	[%rd7+4], %f600;
	st.global.f32 	[%rd8+4], %f578;
	st.global.f32 	[%rd96+4], %f622;
	st.global.f32 	[%rd7+8], %f599;
	st.global.f32 	[%rd8+8], %f577;
	st.global.f32 	[%rd96+8], %f621;
	st.global.f32 	[%rd7+12], %f598;
	st.global.f32 	[%rd8+12], %f576;
	st.global.f32 	[%rd96+12], %f642;
	shl.b32 	%r71, %r1, 1;
	mul.wide.s32 	%rd97, %r71, 4;
	add.s64 	%rd98, %rd2, %rd97;
	st.global.f32 	[%rd98], %f585;
	st.global.f32 	[%rd98+4], %f584;
	add.s32 	%r207, %r207, 1;
	cvt.rn.f32.u32 	%f413, %r207;
	setp.ge.f32 	%p21, %f3, %f413;
	@%p21 bra 	$L__BB1_3;
$L__BB1_23:
	setp.ne.s32 	%p22, %r1, 1;
	@%p22 bra 	$L__BB1_52;
	add.u64 	%rd99, %SP, 16;
	add.u64 	%rd11, %SPL, 16;
	mov.u64 	%rd100, $str$11;
	cvta.global.u64 	%rd101, %rd100;
	{ // callseq 4, 0
	.param .b64 param0;
	st.param.b64 	[param0], %rd101;
	.param .b64 param1;
	st.param.b64 	[param1], 0;
	.param .b32 retval0;
	call.uni (retval0), 
	vprintf, 
	(
	param0, 
	param1
	);
	ld.param.b32 	%r72, [retval0];
	} // callseq 4
	shl.b32 	%r15, %r39, 2;
	setp.lt.s32 	%p23, %r39, 1;
	@%p23 bra 	$L__BB1_37;
	max.s32 	%r16, %r15, 1;
	and.b32  	%r17, %r16, 1;
	setp.lt.s32 	%p24, %r15, 4;
	mov.b64 	%rd187, 0;
	@%p24 bra 	$L__BB1_29;
	and.b32  	%r76, %r16, 2147483644;
	neg.s32 	%r211, %r76;
	add.s64 	%rd186, %rd4, 8;
	mov.u64 	%rd105, $str$5;
$L__BB1_27:
	ld.global.f32 	%f414, [%rd186+-8];
	cvt.f64.f32 	%fd3, %f414;
	st.local.f64 	[%rd11], %fd3;
	cvta.global.u64 	%rd106, %rd105;
	{ // callseq 6, 0
	.param .b64 param0;
	st.param.b64 	[param0], %rd106;
	.param .b64 param1;
	st.param.b64 	[param1], %rd99;
	.param .b32 retval0;
	call.uni (retval0), 
	vprintf, 
	(
	param0, 
	param1
	);
	ld.param.b32 	%r77, [retval0];
	} // callseq 6
	ld.global.f32 	%f415, [%rd186+-4];
	cvt.f64.f32 	%fd4, %f415;
	st.local.f64 	[%rd11], %fd4;
	{ // callseq 7, 0
	.param .b64 param0;
	st.param.b64 	[param0], %rd106;
	.param .b64 param1;
	st.param.b64 	[param1], %rd99;
	.param .b32 retval0;
	call.uni (retval0), 
	vprintf, 
	(
	param0, 
	param1
	);
	ld.param.b32 	%r79, [retval0];
	} // callseq 7
	ld.global.f32 	%f416, [%rd186];
	cvt.f64.f32 	%fd5, %f416;
	st.local.f64 	[%rd11], %fd5;
	{ // callseq 8, 0
	.param .b64 param0;
	st.param.b64 	[param0], %rd106;
	.param .b64 param1;
	st.param.b64 	[param1], %rd99;
	.param .b32 retval0;
	call.uni (retval0), 
	vprintf, 
	(
	param0, 
	param1
	);
	ld.param.b32 	%r81, [retval0];
	} // callseq 8
	ld.global.f32 	%f417, [%rd186+4];
	cvt.f64.f32 	%fd6, %f417;
	st.local.f64 	[%rd11], %fd6;
	{ // callseq 9, 0
	.param .b64 param0;
	st.param.b64 	[param0], %rd106;
	.param .b64 param1;
	st.param.b64 	[param1], %rd99;
	.param .b32 retval0;
	call.uni (retval0), 
	vprintf, 
	(
	param0, 
	param1
	);
	ld.param.b32 	%r83, [retval0];
	} // callseq 9
	add.s32 	%r211, %r211, 4;
	add.s64 	%rd186, %rd186, 16;
	setp.ne.s32 	%p25, %r211, 0;
	@%p25 bra 	$L__BB1_27;
	cvt.u64.u32 	%rd187, %r76;
$L__BB1_29:
	setp.eq.s32 	%p26, %r17, 0;
	@%p26 bra 	$L__BB1_31;
	shl.b64 	%rd108, %rd187, 2;
	add.s64 	%rd109, %rd4, %rd108;
	ld.global.f32 	%f418, [%rd109];
	cvt.f64.f32 	%fd7, %f418;
	st.local.f64 	[%rd11], %fd7;
	mov.u64 	%rd110, $str$5;
	cvta.global.u64 	%rd111, %rd110;
	{ // callseq 10, 0
	.param .b64 param0;
	st.param.b64 	[param0], %rd111;
	.param .b64 param1;
	st.param.b64 	[param1], %rd99;
	.param .b32 retval0;
	call.uni (retval0), 
	vprintf, 
	(
	param0, 
	param1
	);
	ld.param.b32 	%r86, [retval0];
	} // callseq 10
$L__BB1_31:
	setp.lt.s32 	%p27, %r15, 4;
	mov.u64 	%rd114, $str$12;
	cvta.global.u64 	%rd115, %rd114;
	{ // callseq 11, 0
	.param .b64 param0;
	st.param.b64 	[param0], %rd115;
	.param .b64 param1;
	st.param.b64 	[param1], 0;
	.param .b32 retval0;
	call.uni (retval0), 
	vprintf, 
	(
	param0, 
	param1
	);
	ld.param.b32 	%r88, [retval0];
	} // callseq 11
	mov.b64 	%rd189, 0;
	@%p27 bra 	$L__BB1_35;
	and.b32  	%r90, %r16, 2147483644;
	neg.s32 	%r212, %r90;
	add.s64 	%rd188, %rd5, 8;
	mov.u64 	%rd116, $str$5;
$L__BB1_33:
	ld.global.f32 	%f419, [%rd188+-8];
	cvt.f64.f32 	%fd8, %f419;
	st.local.f64 	[%rd11], %fd8;
	cvta.global.u64 	%rd117, %rd116;
	{ // callseq 12, 0
	.param .b64 param0;
	st.param.b64 	[param0], %rd117;
	.param .b64 param1;
	st.param.b64 	[param1], %rd99;
	.param .b32 retval0;
	call.uni (retval0), 
	vprintf, 
	(
	param0, 
	param1
	);
	ld.param.b32 	%r91, [retval0];
	} // callseq 12
	ld.global.f32 	%f420, [%rd188+-4];
	cvt.f64.f32 	%fd9, %f420;
	st.local.f64 	[%rd11], %fd9;
	{ // callseq 13, 0
	.param .b64 param0;
	st.param.b64 	[param0], %rd117;
	.param .b64 param1;
	st.param.b64 	[param1], %rd99;
	.param .b32 retval0;
	call.uni (retval0), 
	vprintf, 
	(
	param0, 
	param1
	);
	ld.param.b32 	%r93, [retval0];
	} // callseq 13
	ld.global.f32 	%f421, [%rd188];
	cvt.f64.f32 	%fd10, %f421;
	st.local.f64 	[%rd11], %fd10;
	{ // callseq 14, 0
	.param .b64 param0;
	st.param.b64 	[param0], %rd117;
	.param .b64 param1;
	st.param.b64 	[param1], %rd99;
	.param .b32 retval0;
	call.uni (retval0), 
	vprintf, 
	(
	param0, 
	param1
	);
	ld.param.b32 	%r95, [retval0];
	} // callseq 14
	ld.global.f32 	%f422, [%rd188+4];
	cvt.f64.f32 	%fd11, %f422;
	st.local.f64 	[%rd11], %fd11;
	{ // callseq 15, 0
	.param .b64 param0;
	st.param.b64 	[param0], %rd117;
	.param .b64 param1;
	st.param.b64 	[param1], %rd99;
	.param .b32 retval0;
	call.uni (retval0), 
	vprintf, 
	(
	param0, 
	param1
	);
	ld.param.b32 	%r97, [retval0];
	} // callseq 15
	add.s32 	%r212, %r212, 4;
	add.s64 	%rd188, %rd188, 16;
	setp.ne.s32 	%p28, %r212, 0;
	@%p28 bra 	$L__BB1_33;
	cvt.u64.u32 	%rd189, %r90;
$L__BB1_35:
	setp.eq.s32 	%p29, %r17, 0;
	@%p29 bra 	$L__BB1_38;
	shl.b64 	%rd119, %rd189, 2;
	add.s64 	%rd120, %rd5, %rd119;
	ld.global.f32 	%f423, [%rd120];
	cvt.f64.f32 	%fd12, %f423;
	st.local.f64 	[%rd11], %fd12;
	mov.u64 	%rd121, $str$5;
	cvta.global.u64 	%rd122, %rd121;
	{ // callseq 16, 0
	.param .b64 param0;
	st.param.b64 	[param0], %rd122;
	.param .b64 param1;
	st.param.b64 	[param1], %rd99;
	.param .b32 retval0;
	call.uni (retval0), 
	vprintf, 
	(
	param0, 
	param1
	);
	ld.param.b32 	%r100, [retval0];
	} // callseq 16
	bra.uni 	$L__BB1_38;
$L__BB1_37:
	mov.u64 	%rd102, $str$12;
	cvta.global.u64 	%rd103, %rd102;
	{ // callseq 5, 0
	.param .b64 param0;
	st.param.b64 	[param0], %rd103;
	.param .b64 param1;
	st.param.b64 	[param1], 0;
	.param .b32 retval0;
	call.uni (retval0), 
	vprintf, 
	(
	param0, 
	param1
	);
	ld.param.b32 	%r74, [retval0];
	} // callseq 5
$L__BB1_38:
	setp.lt.s32 	%p30, %r39, 1;
	mov.u64 	%rd124, $str$13;
	cvta.global.u64 	%rd125, %rd124;
	{ // callseq 17, 0
	.param .b64 param0;
	st.param.b64 	[param0], %rd125;
	.param .b64 param1;
	st.param.b64 	[param1], 0;
	.param .b32 retval0;
	call.uni (retval0), 
	vprintf, 
	(
	param0, 
	param1
	);
	ld.param.b32 	%r102, [retval0];
	} // callseq 17
	@%p30 bra 	$L__BB1_51;
	max.s32 	%r24, %r15, 1;
	setp.lt.s32 	%p31, %r15, 4;
	mov.b64 	%rd191, 0;
	@%p31 bra 	$L__BB1_43;
	and.b32  	%r106, %r24, 2147483644;
	neg.s32 	%r213, %r106;
	add.s64 	%rd190, %rd3, 8;
	mov.u64 	%rd129, $str$5;
$L__BB1_41:
	ld.global.f32 	%f424, [%rd190+-8];
	cvt.f64.f32 	%fd13, %f424;
	st.local.f64 	[%rd11], %fd13;
	cvta.global.u64 	%rd130, %rd129;
	{ // callseq 19, 0
	.param .b64 param0;
	st.param.b64 	[param0], %rd130;
	.param .b64 param1;
	st.param.b64 	[param1], %rd99;
	.param .b32 retval0;
	call.uni (retval0), 
	vprintf, 
	(
	param0, 
	param1
	);
	ld.param.b32 	%r107, [retval0];
	} // callseq 19
	ld.global.f32 	%f425, [%rd190+-4];
	cvt.f64.f32 	%fd14, %f425;
	st.local.f64 	[%rd11], %fd14;
	{ // callseq 20, 0
	.param .b64 param0;
	st.param.b64 	[param0], %rd130;
	.param .b64 param1;
	st.param.b64 	[param1], %rd99;
	.param .b32 retval0;
	call.uni (retval0), 
	vprintf, 
	(
	param0, 
	param1
	);
	ld.param.b32 	%r109, [retval0];
	} // callseq 20
	ld.global.f32 	%f426, [%rd190];
	cvt.f64.f32 	%fd15, %f426;
	st.local.f64 	[%rd11], %fd15;
	{ // callseq 21, 0
	.param .b64 param0;
	st.param.b64 	[param0], %rd130;
	.param .b64 param1;
	st.param.b64 	[param1], %rd99;
	.param .b32 retval0;
	call.uni (retval0), 
	vprintf, 
	(
	param0, 
	param1
	);
	ld.param.b32 	%r111, [retval0];
	} // callseq 21
	ld.global.f32 	%f427, [%rd190+4];
	cvt.f64.f32 	%fd16, %f427;
	st.local.f64 	[%rd11], %fd16;
	{ // callseq 22, 0
	.param .b64 param0;
	st.param.b64 	[param0], %rd130;
	.param .b64 param1;
	st.param.b64 	[param1], %rd99;
	.param .b32 retval0;
	call.uni (retval0), 
	vprintf, 
	(
	param0, 
	param1
	);
	ld.param.b32 	%r113, [retval0];
	} // callseq 22
	add.s32 	%r213, %r213, 4;
	add.s64 	%rd190, %rd190, 16;
	setp.ne.s32 	%p32, %r213, 0;
	@%p32 bra 	$L__BB1_41;
	cvt.u64.u32 	%rd191, %r106;
$L__BB1_43:
	and.b32  	%r116, %r24, 1;
	setp.eq.b32 	%p33, %r116, 1;
	not.pred 	%p34, %p33;
	@%p34 bra 	$L__BB1_45;
	shl.b64 	%rd132, %rd191, 2;
	add.s64 	%rd133, %rd3, %rd132;
	ld.global.f32 	%f428, [%rd133];
	cvt.f64.f32 	%fd17, %f428;
	st.local.f64 	[%rd11], %fd17;
	mov.u64 	%rd134, $str$5;
	cvta.global.u64 	%rd135, %rd134;
	{ // callseq 23, 0
	.param .b64 param0;
	st.param.b64 	[param0], %rd135;
	.param .b64 param1;
	st.param.b64 	[param1], %rd99;
	.param .b32 retval0;
	call.uni (retval0), 
	vprintf, 
	(
	param0, 
	param1
	);
	ld.param.b32 	%r117, [retval0];
	} // callseq 23
$L__BB1_45:
	mov.u64 	%rd137, $str$14;
	cvta.global.u64 	%rd138, %rd137;
	{ // callseq 24, 0
	.param .b64 param0;
	st.param.b64 	[param0], %rd138;
	.param .b64 param1;
	st.param.b64 	[param1], 0;
	.param .b32 retval0;
	call.uni (retval0), 
	vprintf, 
	(
	param0, 
	param1
	);
	ld.param.b32 	%r120, [retval0];
	} // callseq 24
	shl.b32 	%r122, %r39, 1;
	max.s32 	%r28, %r122, 1;
	and.b32  	%r29, %r28, 3;
	setp.lt.s32 	%p35, %r122, 4;
	mov.b32 	%r215, 0;
	@%p35 bra 	$L__BB1_48;
	and.b32  	%r215, %r28, 2147483644;
	neg.s32 	%r214, %r215;
	add.s64 	%rd192, %rd2, 8;
	mov.u64 	%rd139, $str$5;
$L__BB1_47:
	ld.global.f32 	%f429, [%rd192+-8];
	cvt.f64.f32 	%fd18, %f429;
	st.local.f64 	[%rd11], %fd18;
	cvta.global.u64 	%rd140, %rd139;
	{ // callseq 25, 0
	.param .b64 param0;
	st.param.b64 	[param0], %rd140;
	.param .b64 param1;
	st.param.b64 	[param1], %rd99;
	.param .b32 retval0;
	call.uni (retval0), 
	vprintf, 
	(
	param0, 
	param1
	);
	ld.param.b32 	%r123, [retval0];
	} // callseq 25
	ld.global.f32 	%f430, [%rd192+-4];
	cvt.f64.f32 	%fd19, %f430;
	st.local.f64 	[%rd11], %fd19;
	{ // callseq 26, 0
	.param .b64 param0;
	st.param.b64 	[param0], %rd140;
	.param .b64 param1;
	st.param.b64 	[param1], %rd99;
	.param .b32 retval0;
	call.uni (retval0), 
	vprintf, 
	(
	param0, 
	param1
	);
	ld.param.b32 	%r125, [retval0];
	} // callseq 26
	ld.global.f32 	%f431, [%rd192];
	cvt.f64.f32 	%fd20, %f431;
	st.local.f64 	[%rd11], %fd20;
	{ // callseq 27, 0
	.param .b64 param0;
	st.param.b64 	[param0], %rd140;
	.param .b64 param1;
	st.param.b64 	[param1], %rd99;
	.param .b32 retval0;
	call.uni (retval0), 
	vprintf, 
	(
	param0, 
	param1
	);
	ld.param.b32 	%r127, [retval0];
	} // callseq 27
	ld.global.f32 	%f432, [%rd192+4];
	cvt.f64.f32 	%fd21, %f432;
	st.local.f64 	[%rd11], %fd21;
	{ // callseq 28, 0
	.param .b64 param0;
	st.param.b64 	[param0], %rd140;
	.param .b64 param1;
	st.param.b64 	[param1], %rd99;
	.param .b32 retval0;
	call.uni (retval0), 
	vprintf, 
	(
	param0, 
	param1
	);
	ld.param.b32 	%r129, [retval0];
	} // callseq 28
	add.s32 	%r214, %r214, 4;
	add.s64 	%rd192, %rd192, 16;
	setp.ne.s32 	%p36, %r214, 0;
	@%p36 bra 	$L__BB1_47;
$L__BB1_48:
	setp.eq.s32 	%p37, %r29, 0;
	@%p37 bra 	$L__BB1_52;
	mul.wide.u32 	%rd142, %r215, 4;
	add.s64 	%rd193, %rd2, %rd142;
	neg.s32 	%r216, %r29;
	mov.u64 	%rd143, $str$5;
$L__BB1_50:
	.pragma "nounroll";
	ld.global.f32 	%f433, [%rd193];
	cvt.f64.f32 	%fd22, %f433;
	st.local.f64 	[%rd11], %fd22;
	cvta.global.u64 	%rd144, %rd143;
	{ // callseq 29, 0
	.param .b64 param0;
	st.param.b64 	[param0], %rd144;
	.param .b64 param1;
	st.param.b64 	[param1], %rd99;
	.param .b32 retval0;
	call.uni (retval0), 
	vprintf, 
	(
	param0, 
	param1
	);
	ld.param.b32 	%r131, [retval0];
	} // callseq 29
	add.s64 	%rd193, %rd193, 4;
	add.s32 	%r216, %r216, 1;
	setp.eq.s32 	%p38, %r216, 0;
	@%p38 bra 	$L__BB1_52;
	bra.uni 	$L__BB1_50;
$L__BB1_51:
	mov.u64 	%rd126, $str$14;
	cvta.global.u64 	%rd127, %rd126;
	{ // callseq 18, 0
	.param .b64 param0;
	st.param.b64 	[param0], %rd127;
	.param .b64 param1;
	st.param.b64 	[param1], 0;
	.param .b32 retval0;
	call.uni (retval0), 
	vprintf, 
	(
	param0, 
	param1
	);
	ld.param.b32 	%r104, [retval0];
	} // callseq 18
$L__BB1_52:
	cvt.rn.f32.s32 	%f434, %r1;
	sub.f32 	%f435, %f1, %f2;
	setp.gtu.f32 	%p39, %f435, %f434;
	setp.geu.f32 	%p40, %f434, %f2;
	or.pred  	%p41, %p40, %p39;
	@%p41 bra 	$L__BB1_56;
	shl.b32 	%r199, %r1, 2;
	mul.wide.s32 	%rd176, %r199, 4;
	add.s64 	%rd177, %rd5, %rd176;
	ld.global.f32 	%f158, [%rd177];
	ld.global.f32 	%f159, [%rd177+4];
	shl.b32 	%r200, %r1, 1;
	mul.wide.s32 	%rd178, %r200, 4;
	add.s64 	%rd179, %rd2, %rd178;
	ld.global.f32 	%f160, [%rd179];
	ld.global.f32 	%f161, [%rd177+8];
	ld.global.f32 	%f162, [%rd177+12];
	ld.global.f32 	%f163, [%rd179+4];
	add.s64 	%rd33, %rd1, %rd178;
	mul.f32 	%f558, %f158, %f162;
	mul.f32 	%f559, %f159, %f161;
	sub.f32 	%f164, %f558, %f559;
	setp.neu.f32 	%p49, %f164, 0f00000000;
	@%p49 bra 	$L__BB1_55;
	mov.u64 	%rd184, $str$1;
	cvta.global.u64 	%rd185, %rd184;
	{ // callseq 58, 0
	.param .b64 param0;
	st.param.b64 	[param0], %rd185;
	.param .b64 param1;
	st.param.b64 	[param1], 0;
	.param .b32 retval0;
	call.uni (retval0), 
	vprintf, 
	(
	param0, 
	param1
	);
	ld.param.b32 	%r203, [retval0];
	} // callseq 58
	bra.uni 	$L__BB1_71;
$L__BB1_55:
	mul.f32 	%f560, %f160, %f162;
	mul.f32 	%f561, %f159, %f163;
	sub.f32 	%f562, %f560, %f561;
	div.rn.f32 	%f563, %f562, %f164;
	st.global.f32 	[%rd33], %f563;
	mul.f32 	%f564, %f158, %f163;
	mul.f32 	%f565, %f160, %f161;
	sub.f32 	%f566, %f564, %f565;
	div.rn.f32 	%f567, %f566, %f164;
	st.global.f32 	[%rd33+4], %f567;
	cvt.f64.f32 	%fd43, %f563;
	cvt.f64.f32 	%fd44, %f567;
	add.u64 	%rd180, %SP, 16;
	add.u64 	%rd181, %SPL, 16;
	st.local.v2.f64 	[%rd181], {%fd43, %fd44};
	mov.u64 	%rd182, $str$2;
	cvta.global.u64 	%rd183, %rd182;
	{ // callseq 57, 0
	.param .b64 param0;
	st.param.b64 	[param0], %rd183;
	.param .b64 param1;
	st.param.b64 	[param1], %rd180;
	.param .b32 retval0;
	call.uni (retval0), 
	vprintf, 
	(
	param0, 
	param1
	);
	ld.param.b32 	%r201, [retval0];
	} // callseq 57
	bra.uni 	$L__BB1_71;
$L__BB1_56:
	shr.u32 	%r133, %r39, 31;
	add.s32 	%r134, %r39, %r133;
	shr.s32 	%r135, %r134, 1;
	setp.ge.s32 	%p42, %r1, %r135;
	@%p42 bra 	$L__BB1_62;
	shl.b32 	%r195, %r1, 2;
	mul.wide.s32 	%rd170, %r195, 4;
	add.s64 	%rd34, %rd5, %rd170;
	add.s64 	%rd35, %rd3, %rd170;
	add.s32 	%r196, %r208, %r1;
	shl.b32 	%r197, %r196, 2;
	mul.wide.s32 	%rd171, %r197, 4;
	add.s64 	%rd36, %rd4, %rd171;
	mul.wide.s32 	%rd172, %r208, 16;
	add.s64 	%rd173, %rd34, %rd172;
	shl.b32 	%r198, %r1, 1;
	mul.wide.s32 	%rd174, %r198, 4;
	add.s64 	%rd37, %rd2, %rd174;
	mul.wide.s32 	%rd175, %r208, 8;
	add.s64 	%rd38, %rd37, %rd175;
	add.s64 	%rd39, %rd1, %rd174;
	ld.global.f32 	%f165, [%rd173];
	ld.global.f32 	%f166, [%rd173+12];
	mul.f32 	%f510, %f165, %f166;
	ld.global.f32 	%f167, [%rd173+4];
	ld.global.f32 	%f168, [%rd173+8];
	mul.f32 	%f511, %f167, %f168;
	sub.f32 	%f169, %f510, %f511;
	setp.eq.f32 	%p47, %f169, 0f00000000;
	@%p47 bra 	$L__BB1_59;
	rcp.rn.f32 	%f512, %f169;
	mul.f32 	%f657, %f512, %f166;
	neg.f32 	%f513, %f512;
	mul.f32 	%f656, %f167, %f513;
	mul.f32 	%f658, %f168, %f513;
	mul.f32 	%f659, %f512, %f165;
$L__BB1_59:
	ld.global.f32 	%f514, [%rd35];
	ld.global.f32 	%f515, [%rd35+4];
	mul.f32 	%f516, %f658, %f515;
	fma.rn.f32 	%f517, %f657, %f514, %f516;
	mul.f32 	%f518, %f656, %f514;
	fma.rn.f32 	%f519, %f659, %f515, %f518;
	ld.global.f32 	%f520, [%rd35+8];
	ld.global.f32 	%f521, [%rd35+12];
	mul.f32 	%f522, %f658, %f521;
	fma.rn.f32 	%f523, %f657, %f520, %f522;
	mul.f32 	%f524, %f659, %f521;
	fma.rn.f32 	%f525, %f656, %f520, %f524;
	ld.global.f32 	%f526, [%rd36];
	ld.global.f32 	%f527, [%rd36+8];
	mul.f32 	%f528, %f519, %f527;
	fma.rn.f32 	%f529, %f517, %f526, %f528;
	ld.global.f32 	%f530, [%rd36+4];
	ld.global.f32 	%f531, [%rd36+12];
	mul.f32 	%f532, %f519, %f531;
	fma.rn.f32 	%f533, %f517, %f530, %f532;
	mul.f32 	%f534, %f525, %f527;
	fma.rn.f32 	%f535, %f523, %f526, %f534;
	mul.f32 	%f536, %f525, %f531;
	fma.rn.f32 	%f537, %f523, %f530, %f536;
	ld.global.f32 	%f538, [%rd34];
	sub.f32 	%f178, %f538, %f529;
	ld.global.f32 	%f539, [%rd34+4];
	sub.f32 	%f179, %f539, %f533;
	ld.global.f32 	%f540, [%rd34+8];
	sub.f32 	%f180, %f540, %f535;
	ld.global.f32 	%f541, [%rd34+12];
	sub.f32 	%f181, %f541, %f537;
	ld.global.f32 	%f542, [%rd38];
	ld.global.f32 	%f543, [%rd38+4];
	mul.f32 	%f544, %f519, %f543;
	fma.rn.f32 	%f545, %f517, %f542, %f544;
	mul.f32 	%f546, %f525, %f543;
	fma.rn.f32 	%f547, %f523, %f542, %f546;
	ld.global.f32 	%f548, [%rd37];
	sub.f32 	%f182, %f548, %f545;
	ld.global.f32 	%f549, [%rd37+4];
	sub.f32 	%f183, %f549, %f547;
	mul.f32 	%f550, %f178, %f181;
	mul.f32 	%f551, %f179, %f180;
	sub.f32 	%f184, %f550, %f551;
	setp.eq.f32 	%p48, %f184, 0f00000000;
	@%p48 bra 	$L__BB1_61;
	rcp.rn.f32 	%f552, %f184;
	mul.f32 	%f657, %f181, %f552;
	neg.f32 	%f553, %f552;
	mul.f32 	%f656, %f179, %f553;
	mul.f32 	%f658, %f180, %f553;
	mul.f32 	%f659, %f178, %f552;
$L__BB1_61:
	mul.f32 	%f554, %f182, %f657;
	fma.rn.f32 	%f555, %f183, %f656, %f554;
	st.global.f32 	[%rd39], %f555;
	mul.f32 	%f556, %f183, %f659;
	fma.rn.f32 	%f557, %f182, %f658, %f556;
	st.global.f32 	[%rd39+4], %f557;
	bra.uni 	$L__BB1_71;
$L__BB1_62:
	sub.s32 	%r136, %r1, %r208;
	shl.b32 	%r137, %r136, 2;
	mul.wide.s32 	%rd146, %r137, 4;
	add.s64 	%rd40, %rd5, %rd146;
	add.s64 	%rd41, %rd3, %rd146;
	shl.b32 	%r138, %r1, 2;
	mul.wide.s32 	%rd147, %r138, 4;
	add.s64 	%rd42, %rd4, %rd147;
	mul.wide.s32 	%rd148, %r208, 16;
	add.s64 	%rd43, %rd40, %rd148;
	shl.b32 	%r139, %r136, 1;
	mul.wide.s32 	%rd149, %r139, 4;
	add.s64 	%rd44, %rd2, %rd149;
	shl.b32 	%r140, %r1, 1;
	mul.wide.s32 	%rd150, %r208, 8;
	add.s64 	%rd45, %rd44, %rd150;
	mul.wide.s32 	%rd151, %r140, 4;
	add.s64 	%rd46, %rd1, %rd151;
	setp.ne.s32 	%p43, %r1, 6;
	@%p43 bra 	$L__BB1_64;
	add.u64 	%rd152, %SP, 0;
	add.u64 	%rd153, %SPL, 0;
	mov.u64 	%rd154, $str$3;
	cvta.global.u64 	%rd155, %rd154;
	{ // callseq 30, 0
	.param .b64 param0;
	st.param.b64 	[param0], %rd155;
	.param .b64 param1;
	st.param.b64 	[param1], 0;
	.param .b32 retval0;
	call.uni (retval0), 
	vprintf, 
	(
	param0, 
	param1
	);
	ld.param.b32 	%r141, [retval0];
	} // callseq 30
	mov.u64 	%rd156, $str$4;
	cvta.global.u64 	%rd157, %rd156;
	{ // callseq 31, 0
	.param .b64 param0;
	st.param.b64 	[param0], %rd157;
	.param .b64 param1;
	st.param.b64 	[param1], 0;
	.param .b32 retval0;
	call.uni (retval0), 
	vprintf, 
	(
	param0, 
	param1
	);
	ld.param.b32 	%r143, [retval0];
	} // callseq 31
	ld.global.f32 	%f436, [%rd40];
	cvt.f64.f32 	%fd23, %f436;
	st.local.f64 	[%rd153], %fd23;
	mov.u64 	%rd158, $str$5;
	cvta.global.u64 	%rd159, %rd158;
	{ // callseq 32, 0
	.param .b64 param0;
	st.param.b64 	[param0], %rd159;
	.param .b64 param1;
	st.param.b64 	[param1], %rd152;
	.param .b32 retval0;
	call.uni (retval0), 
	vprintf, 
	(
	param0, 
	param1
	);
	ld.param.b32 	%r145, [retval0];
	} // callseq 32
	ld.global.f32 	%f437, [%rd40+4];
	cvt.f64.f32 	%fd24, %f437;
	st.local.f64 	[%rd153], %fd24;
	{ // callseq 33, 0
	.param .b64 param0;
	st.param.b64 	[param0], %rd159;
	.param .b64 param1;
	st.param.b64 	[param1], %rd152;
	.param .b32 retval0;
	call.uni (retval0), 
	vprintf, 
	(
	param0, 
	param1
	);
	ld.param.b32 	%r147, [retval0];
	} // callseq 33
	ld.global.f32 	%f438, [%rd40+8];
	cvt.f64.f32 	%fd25, %f438;
	st.local.f64 	[%rd153], %fd25;
	{ // callseq 34, 0
	.param .b64 param0;
	st.param.b64 	[param0], %rd159;
	.param .b64 param1;
	st.param.b64 	[param1], %rd152;
	.param .b32 retval0;
	call.uni (retval0), 
	vprintf, 
	(
	param0, 
	param1
	);
	ld.param.b32 	%r149, [retval0];
	} // callseq 34
	ld.global.f32 	%f439, [%rd40+12];
	cvt.f64.f32 	%fd26, %f439;
	st.local.f64 	[%rd153], %fd26;
	{ // callseq 35, 0
	.param .b64 param0;
	st.param.b64 	[param0], %rd159;
	.param .b64 param1;
	st.param.b64 	[param1], %rd152;
	.param .b32 retval0;
	call.uni (retval0), 
	vprintf, 
	(
	param0, 
	param1
	);
	ld.param.b32 	%r151, [retval0];
	} // callseq 35
	mov.u64 	%rd160, $str$6;
	cvta.global.u64 	%rd161, %rd160;
	{ // callseq 36, 0
	.param .b64 param0;
	st.param.b64 	[param0], %rd161;
	.param .b64 param1;
	st.param.b64 	[param1], 0;
	.param .b32 retval0;
	call.uni (retval0), 
	vprintf, 
	(
	param0, 
	param1
	);
	ld.param.b32 	%r153, [retval0];
	} // callseq 36
	ld.global.f32 	%f440, [%rd41];
	cvt.f64.f32 	%fd27, %f440;
	st.local.f64 	[%rd153], %fd27;
	{ // callseq 37, 0
	.param .b64 param0;
	st.param.b64 	[param0], %rd159;
	.param .b64 param1;
	st.param.b64 	[param1], %rd152;
	.param .b32 retval0;
	call.uni (retval0), 
	vprintf, 
	(
	param0, 
	param1
	);
	ld.param.b32 	%r155, [retval0];
	} // callseq 37
	ld.global.f32 	%f441, [%rd41+4];
	cvt.f64.f32 	%fd28, %f441;
	st.local.f64 	[%rd153], %fd28;
	{ // callseq 38, 0
	.param .b64 param0;
	st.param.b64 	[param0], %rd159;
	.param .b64 param1;
	st.param.b64 	[param1], %rd152;
	.param .b32 retval0;
	call.uni (retval0), 
	vprintf, 
	(
	param0, 
	param1
	);
	ld.param.b32 	%r157, [retval0];
	} // callseq 38
	ld.global.f32 	%f442, [%rd41+8];
	cvt.f64.f32 	%fd29, %f442;
	st.local.f64 	[%rd153], %fd29;
	{ // callseq 39, 0
	.param .b64 param0;
	st.param.b64 	[param0], %rd159;
	.param .b64 param1;
	st.param.b64 	[param1], %rd152;
	.param .b32 retval0;
	call.uni (retval0), 
	vprintf, 
	(
	param0, 
	param1
	);
	ld.param.b32 	%r159, [retval0];
	} // callseq 39
	ld.global.f32 	%f443, [%rd41+12];
	cvt.f64.f32 	%fd30, %f443;
	st.local.f64 	[%rd153], %fd30;
	{ // callseq 40, 0
	.param .b64 param0;
	st.param.b64 	[param0], %rd159;
	.param .b64 param1;
	st.param.b64 	[param1], %rd152;
	.param .b32 retval0;
	call.uni (retval0), 
	vprintf, 
	(
	param0, 
	param1
	);
	ld.param.b32 	%r161, [retval0];
	} // callseq 40
	mov.u64 	%rd162, $str$7;
	cvta.global.u64 	%rd163, %rd162;
	{ // callseq 41, 0
	.param .b64 param0;
	st.param.b64 	[param0], %rd163;
	.param .b64 param1;
	st.param.b64 	[param1], 0;
	.param .b32 retval0;
	call.uni (retval0), 
	vprintf, 
	(
	param0, 
	param1
	);
	ld.param.b32 	%r163, [retval0];
	} // callseq 41
	ld.global.f32 	%f444, [%rd42];
	cvt.f64.f32 	%fd31, %f444;
	st.local.f64 	[%rd153], %fd31;
	{ // callseq 42, 0
	.param .b64 param0;
	st.param.b64 	[param0], %rd159;
	.param .b64 param1;
	st.param.b64 	[param1], %rd152;
	.param .b32 retval0;
	call.uni (retval0), 
	vprintf, 
	(
	param0, 
	param1
	);
	ld.param.b32 	%r165, [retval0];
	} // callseq 42
	ld.global.f32 	%f445, [%rd42+4];
	cvt.f64.f32 	%fd32, %f445;
	st.local.f64 	[%rd153], %fd32;
	{ // callseq 43, 0
	.param .b64 param0;
	st.param.b64 	[param0], %rd159;
	.param .b64 param1;
	st.param.b64 	[param1], %rd152;
	.param .b32 retval0;
	call.uni (retval0), 
	vprintf, 
	(
	param0, 
	param1
	);
	ld.param.b32 	%r167, [retval0];
	} // callseq 43
	ld.global.f32 	%f446, [%rd42+8];
	cvt.f64.f32 	%fd33, %f446;
	st.local.f64 	[%rd153], %fd33;
	{ // callseq 44, 0
	.param .b64 param0;
	st.param.b64 	[param0], %rd159;
	.param .b64 param1;
	st.param.b64 	[param1], %rd152;
	.param .b32 retval0;
	call.uni (retval0), 
	vprintf, 
	(
	param0, 
	param1
	);
	ld.param.b32 	%r169, [retval0];
	} // callseq 44
	ld.global.f32 	%f447, [%rd42+12];
	cvt.f64.f32 	%fd34, %f447;
	st.local.f64 	[%rd153], %fd34;
	{ // callseq 45, 0
	.param .b64 param0;
	st.param.b64 	[param0], %rd159;
	.param .b64 param1;
	st.param.b64 	[param1], %rd152;
	.param .b32 retval0;
	call.uni (retval0), 
	vprintf, 
	(
	param0, 
	param1
	);
	ld.param.b32 	%r171, [retval0];
	} // callseq 45
	mov.u64 	%rd164, $str$8;
	cvta.global.u64 	%rd165, %rd164;
	{ // callseq 46, 0
	.param .b64 param0;
	st.param.b64 	[param0], %rd165;
	.param .b64 param1;
	st.param.b64 	[param1], 0;
	.param .b32 retval0;
	call.uni (retval0), 
	vprintf, 
	(
	param0, 
	param1
	);
	ld.param.b32 	%r173, [retval0];
	} // callseq 46
	ld.global.f32 	%f448, [%rd43];
	cvt.f64.f32 	%fd35, %f448;
	st.local.f64 	[%rd153], %fd35;
	{ // callseq 47, 0
	.param .b64 param0;
	st.param.b64 	[param0], %rd159;
	.param .b64 param1;
	st.param.b64 	[param1], %rd152;
	.param .b32 retval0;
	call.uni (retval0), 
	vprintf, 
	(
	param0, 
	param1
	);
	ld.param.b32 	%r175, [retval0];
	} // callseq 47
	ld.global.f32 	%f449, [%rd43+4];
	cvt.f64.f32 	%fd36, %f449;
	st.local.f64 	[%rd153], %fd36;
	{ // callseq 48, 0
	.param .b64 param0;
	st.param.b64 	[param0], %rd159;
	.param .b64 param1;
	st.param.b64 	[param1], %rd152;
	.param .b32 retval0;
	call.uni (retval0), 
	vprintf, 
	(
	param0, 
	param1
	);
	ld.param.b32 	%r177, [retval0];
	} // callseq 48
	ld.global.f32 	%f450, [%rd43+8];
	cvt.f64.f32 	%fd37, %f450;
	st.local.f64 	[%rd153], %fd37;
	{ // callseq 49, 0
	.param .b64 param0;
	st.param.b64 	[param0], %rd159;
	.param .b64 param1;
	st.param.b64 	[param1], %rd152;
	.param .b32 retval0;
	call.uni (retval0), 
	vprintf, 
	(
	param0, 
	param1
	);
	ld.param.b32 	%r179, [retval0];
	} // callseq 49
	ld.global.f32 	%f451, [%rd43+12];
	cvt.f64.f32 	%fd38, %f451;
	st.local.f64 	[%rd153], %fd38;
	{ // callseq 50, 0
	.param .b64 param0;
	st.param.b64 	[param0], %rd159;
	.param .b64 param1;
	st.param.b64 	[param1], %rd152;
	.param .b32 retval0;
	call.uni (retval0), 
	vprintf, 
	(
	param0, 
	param1
	);
	ld.param.b32 	%r181, [retval0];
	} // callseq 50
	mov.u64 	%rd166, $str$9;
	cvta.global.u64 	%rd167, %rd166;
	{ // callseq 51, 0
	.param .b64 param0;
	st.param.b64 	[param0], %rd167;
	.param .b64 param1;
	st.param.b64 	[param1], 0;
	.param .b32 retval0;
	call.uni (retval0), 
	vprintf, 
	(
	param0, 
	param1
	);
	ld.param.b32 	%r183, [retval0];
	} // callseq 51
	ld.global.f32 	%f452, [%rd44];
	cvt.f64.f32 	%fd39, %f452;
	st.local.f64 	[%rd153], %fd39;
	{ // callseq 52, 0
	.param .b64 param0;
	st.param.b64 	[param0], %rd159;
	.param .b64 param1;
	st.param.b64 	[param1], %rd152;
	.param .b32 retval0;
	call.uni (retval0), 
	vprintf, 
	(
	param0, 
	param1
	);
	ld.param.b32 	%r185, [retval0];
	} // callseq 52
	ld.global.f32 	%f453, [%rd44+4];
	cvt.f64.f32 	%fd40, %f453;
	st.local.f64 	[%rd153], %fd40;
	{ // callseq 53, 0
	.param .b64 param0;
	st.param.b64 	[param0], %rd159;
	.param .b64 param1;
	st.param.b64 	[param1], %rd152;
	.param .b32 retval0;
	call.uni (retval0), 
	vprintf, 
	(
	param0, 
	param1
	);
	ld.param.b32 	%r187, [retval0];
	} // callseq 53
	mov.u64 	%rd168, $str$10;
	cvta.global.u64 	%rd169, %rd168;
	{ // callseq 54, 0
	.param .b64 param0;
	st.param.b64 	[param0], %rd169;
	.param .b64 param1;
	st.param.b64 	[param1], 0;
	.param .b32 retval0;
	call.uni (retval0), 
	vprintf, 
	(
	param0, 
	param1
	);
	ld.param.b32 	%r189, [retval0];
	} // callseq 54
	ld.global.f32 	%f454, [%rd45];
	cvt.f64.f32 	%fd41, %f454;
	st.local.f64 	[%rd153], %fd41;
	{ // callseq 55, 0
	.param .b64 param0;
	st.param.b64 	[param0], %rd159;
	.param .b64 param1;
	st.param.b64 	[param1], %rd152;
	.param .b32 retval0;
	call.uni (retval0), 
	vprintf, 
	(
	param0, 
	param1
	);
	ld.param.b32 	%r191, [retval0];
	} // callseq 55
	ld.global.f32 	%f455, [%rd45+4];
	cvt.f64.f32 	%fd42, %f455;
	st.local.f64 	[%rd153], %fd42;
	{ // callseq 56, 0
	.param .b64 param0;
	st.param.b64 	[param0], %rd159;
	.param .b64 param1;
	st.param.b64 	[param1], %rd152;
	.param .b32 retval0;
	call.uni (retval0), 
	vprintf, 
	(
	param0, 
	param1
	);
	ld.param.b32 	%r193, [retval0];
	} // callseq 56
$L__BB1_64:
	ld.global.f32 	%f193, [%rd43];
	ld.global.f32 	%f194, [%rd43+12];
	mul.f32 	%f457, %f193, %f194;
	ld.global.f32 	%f195, [%rd43+4];
	ld.global.f32 	%f196, [%rd43+8];
	mul.f32 	%f458, %f195, %f196;
	sub.f32 	%f197, %f457, %f458;
	setp.eq.f32 	%p44, %f197, 0f00000000;
	@%p44 bra 	$L__BB1_66;
	rcp.rn.f32 	%f459, %f197;
	mul.f32 	%f664, %f459, %f194;
	neg.f32 	%f460, %f459;
	mul.f32 	%f665, %f195, %f460;
	mul.f32 	%f666, %f196, %f460;
	mul.f32 	%f667, %f459, %f193;
$L__BB1_66:
	ld.global.f32 	%f461, [%rd41];
	ld.global.f32 	%f462, [%rd41+4];
	mul.f32 	%f463, %f666, %f462;
	fma.rn.f32 	%f464, %f664, %f461, %f463;
	mul.f32 	%f465, %f665, %f461;
	fma.rn.f32 	%f466, %f667, %f462, %f465;
	ld.global.f32 	%f467, [%rd41+8];
	ld.global.f32 	%f468, [%rd41+12];
	mul.f32 	%f469, %f666, %f468;
	fma.rn.f32 	%f470, %f664, %f467, %f469;
	mul.f32 	%f471, %f667, %f468;
	fma.rn.f32 	%f472, %f665, %f467, %f471;
	ld.global.f32 	%f206, [%rd42];
	ld.global.f32 	%f207, [%rd42+8];
	mul.f32 	%f473, %f466, %f207;
	fma.rn.f32 	%f474, %f464, %f206, %f473;
	ld.global.f32 	%f208, [%rd42+4];
	ld.global.f32 	%f209, [%rd42+12];
	mul.f32 	%f475, %f466, %f209;
	fma.rn.f32 	%f476, %f464, %f208, %f475;
	mul.f32 	%f477, %f472, %f207;
	fma.rn.f32 	%f478, %f470, %f206, %f477;
	mul.f32 	%f479, %f472, %f209;
	fma.rn.f32 	%f480, %f470, %f208, %f479;
	ld.global.f32 	%f481, [%rd40];
	sub.f32 	%f210, %f481, %f474;
	ld.global.f32 	%f482, [%rd40+4];
	sub.f32 	%f211, %f482, %f476;
	ld.global.f32 	%f483, [%rd40+8];
	sub.f32 	%f212, %f483, %f478;
	ld.global.f32 	%f484, [%rd40+12];
	sub.f32 	%f213, %f484, %f480;
	ld.global.f32 	%f214, [%rd45];
	ld.global.f32 	%f215, [%rd45+4];
	mul.f32 	%f485, %f466, %f215;
	fma.rn.f32 	%f486, %f464, %f214, %f485;
	mul.f32 	%f487, %f472, %f215;
	fma.rn.f32 	%f488, %f470, %f214, %f487;
	ld.global.f32 	%f489, [%rd44];
	sub.f32 	%f216, %f489, %f486;
	ld.global.f32 	%f490, [%rd44+4];
	sub.f32 	%f217, %f490, %f488;
	mul.f32 	%f491, %f210, %f213;
	mul.f32 	%f492, %f211, %f212;
	sub.f32 	%f218, %f491, %f492;
	setp.eq.f32 	%p45, %f218, 0f00000000;
	@%p45 bra 	$L__BB1_68;
	rcp.rn.f32 	%f493, %f218;
	mul.f32 	%f664, %f213, %f493;
	neg.f32 	%f494, %f493;
	mul.f32 	%f665, %f211, %f494;
	mul.f32 	%f666, %f212, %f494;
	mul.f32 	%f667, %f210, %f493;
$L__BB1_68:
	setp.eq.f32 	%p46, %f197, 0f00000000;
	mul.f32 	%f495, %f217, %f665;
	fma.rn.f32 	%f227, %f216, %f664, %f495;
	mul.f32 	%f496, %f217, %f667;
	fma.rn.f32 	%f228, %f216, %f666, %f496;
	@%p46 bra 	$L__BB1_70;
	rcp.rn.f32 	%f497, %f197;
	mul.f32 	%f664, %f497, %f194;
	neg.f32 	%f498, %f497;
	mul.f32 	%f665, %f195, %f498;
	mul.f32 	%f666, %f196, %f498;
	mul.f32 	%f667, %f497, %f193;
$L__BB1_70:
	mul.f32 	%f499, %f228, %f208;
	fma.rn.f32 	%f500, %f227, %f206, %f499;
	mul.f32 	%f501, %f228, %f209;
	fma.rn.f32 	%f502, %f227, %f207, %f501;
	sub.f32 	%f503, %f214, %f500;
	sub.f32 	%f504, %f215, %f502;
	mul.f32 	%f505, %f665, %f504;
	fma.rn.f32 	%f506, %f664, %f503, %f505;
	st.global.f32 	[%rd46], %f506;
	mul.f32 	%f507, %f667, %f504;
	fma.rn.f32 	%f508, %f666, %f503, %f507;
	st.global.f32 	[%rd46+4], %f508;
$L__BB1_71:
	ret;

}


// ===== COMPILED SASS (sm_100) =====

	.target	sm_100

	.elftype	@"ET_EXEC"


//--------------------- .note.nv.tkinfo           --------------------------
	.section	.note.nv.tkinfo,"",@"SHT_NOTE"
	.sectionflags	@"SHF_NOTE_NV_TKINFO"
	.tkinfo
        /*0018*/ 	.word	0x00000002
        /*0030*/ 	.string	""
        /*0030*/ 	.string	"ptxas"
        /*0030*/ 	.string	"Cuda compilation tools, release 13.0, V13.0.88"
        /*0030*/ 	.string	"Build cuda_13.0.r13.0/compiler.36424714_0"
        /*0030*/ 	.string	"-arch sm_100 -m 64 "



//--------------------- .note.nv.cuinfo           --------------------------
	.section	.note.nv.cuinfo,"",@"SHT_NOTE"
	.sectionflags	@"SHF_NOTE_NV_CUINFO"
        /*0018*/ 	.short	0x0002
        /*001a*/ 	.short	0x0064
        /*001c*/ 	.short	0x0082
	.zero		2


//--------------------- .nv.info                  --------------------------
	.section	.nv.info,"",@"SHT_CUDA_INFO"
	.align	4


	//----- nvinfo : EIATTR_REGCOUNT
	.align		4
        /*0000*/ 	.byte	0x04, 0x2f
        /*0002*/ 	.short	(.L_19 - .L_18)
	.align		4
.L_18:
        /*0004*/ 	.word	index@(_Z10list_printiPf)
        /*0008*/ 	.word	0x00000018


	//----- nvinfo : EIATTR_FRAME_SIZE
	.align		4
.L_19:
        /*000c*/ 	.byte	0x04, 0x11
        /*000e*/ 	.short	(.L_21 - .L_20)
	.align		4
.L_20:
        /*0010*/ 	.word	index@(_Z10list_printiPf)
        /*0014*/ 	.word	0x00000010


	//----- nvinfo : EIATTR_REGCOUNT
	.align		4
.L_21:
        /*0018*/ 	.byte	0x04, 0x2f
        /*001a*/ 	.short	(.L_23 - .L_22)
	.align		4
.L_22:
        /*001c*/ 	.word	index@(_Z23Solve_Block_TridiagonalPfS_S_S_S_iii)
        /*0020*/ 	.word	0x0000003d


	//----- nvinfo : EIATTR_FRAME_SIZE
	.align		4
.L_23:
        /*0024*/ 	.byte	0x04, 0x11
        /*0026*/ 	.short	(.L_25 - .L_24)
	.align		4
.L_24:
        /*0028*/ 	.word	index@($__internal_1_$__cuda_sm3x_div_rn_noftz_f32_slowpath)
        /*002c*/ 	.word	0x00000030


	//----- nvinfo : EIATTR_FRAME_SIZE
	.align		4
.L_25:
        /*0030*/ 	.byte	0x04, 0x11
        /*0032*/ 	.short	(.L_27 - .L_26)
	.align		4
.L_26:
        /*0034*/ 	.word	index@($__internal_0_$__cuda_sm20_rcp_rn_f32_slowpath)
        /*0038*/ 	.word	0x00000030


	//----- nvinfo : EIATTR_FRAME_SIZE
	.align		4
.L_27:
        /*003c*/ 	.byte	0x04, 0x11
        /*003e*/ 	.short	(.L_29 - .L_28)
	.align		4
.L_28:
        /*0040*/ 	.word	index@(_Z23Solve_Block_TridiagonalPfS_S_S_S_iii)
        /*0044*/ 	.word	0x00000030


	//----- nvinfo : EIATTR_MIN_STACK_SIZE
	.align		4
.L_29:
        /*0048*/ 	.byte	0x04, 0x12
        /*004a*/ 	.short	(.L_31 - .L_30)
	.align		4
.L_30:
        /*004c*/ 	.word	index@(_Z23Solve_Block_TridiagonalPfS_S_S_S_iii)
        /*0050*/ 	.word	0x00000030


	//----- nvinfo : EIATTR_MIN_STACK_SIZE
	.align		4
.L_31:
        /*0054*/ 	.byte	0x04, 0x12
        /*0056*/ 	.short	(.L_33 - .L_32)
	.align		4
.L_32:
        /*0058*/ 	.word	index@(_Z10list_printiPf)
        /*005c*/ 	.word	0x00000010
.L_33:


//--------------------- .nv.compat                --------------------------
	.section	.nv.compat,"",@"SHT_CUDA_COMPAT_INFO"
	.align	4
        /*0000*/ 	.byte	0x02, 0x09, 0x00, 0x00, 0x02, 0x02, 0x01, 0x00, 0x02, 0x05, 0x05, 0x00, 0x03, 0x07, 0x01, 0x01
        /*0010*/ 	.byte	0x02, 0x03, 0x00, 0x00, 0x02, 0x06, 0x01, 0x00, 0x04, 0x0b, 0x08, 0x00, 0x01, 0x00, 0x00, 0x00
        /*0020*/ 	.byte	0x00, 0x00, 0x00, 0x00


//--------------------- .nv.info._Z23Solve_Block_TridiagonalPfS_S_S_S_iii --------------------------
	.section	.nv.info._Z23Solve_Block_TridiagonalPfS_S_S_S_iii,"",@"SHT_CUDA_INFO"
	.sectionflags	@""
	.align	4


	//----- nvinfo : EIATTR_CUDA_API_VERSION
	.align		4
        /*0000*/ 	.byte	0x04, 0x37
        /*0002*/ 	.short	(.L_35 - .L_34)
.L_34:
        /*0004*/ 	.word	0x00000082


	//----- nvinfo : EIATTR_KPARAM_INFO
	.align		4
.L_35:
        /*0008*/ 	.byte	0x04, 0x17
        /*000a*/ 	.short	(.L_37 - .L_36)
.L_36:
        /*000c*/ 	.word	0x00000000
        /*0010*/ 	.short	0x0007
        /*0012*/ 	.short	0x0030
        /*0014*/ 	.byte	0x00, 0xf0, 0x11, 0x00


	//----- nvinfo : EIATTR_KPARAM_INFO
	.align		4
.L_37:
        /*0018*/ 	.byte	0x04, 0x17
        /*001a*/ 	.short	(.L_39 - .L_38)
.L_38:
        /*001c*/ 	.word	0x00000000
        /*0020*/ 	.short	0x0006
        /*0022*/ 	.short	0x002c
        /*0024*/ 	.byte	0x00, 0xf0, 0x11, 0x00


	//----- nvinfo : EIATTR_KPARAM_INFO
	.align		4
.L_39:
        /*0028*/ 	.byte	0x04, 0x17
        /*002a*/ 	.short	(.L_41 - .L_40)
.L_40:
        /*002c*/ 	.word	0x00000000
        /*0030*/ 	.short	0x0005
        /*0032*/ 	.short	0x0028
        /*0034*/ 	.byte	0x00, 0xf0, 0x11, 0x00


	//----- nvinfo : EIATTR_KPARAM_INFO
	.align		4
.L_41:
        /*0038*/ 	.byte	0x04, 0x17
        /*003a*/ 	.short	(.L_43 - .L_42)
.L_42:
        /*003c*/ 	.word	0x00000000
        /*0040*/ 	.short	0x0004
        /*0042*/ 	.short	0x0020
        /*0044*/ 	.byte	0x00, 0xf5, 0x21, 0x00


	//----- nvinfo : EIATTR_KPARAM_INFO
	.align		4
.L_43:
        /*0048*/ 	.byte	0x04, 0x17
        /*004a*/ 	.short	(.L_45 - .L_44)
.L_44:
        /*004c*/ 	.word	0x00000000
        /*0050*/ 	.short	0x0003
        /*0052*/ 	.short	0x0018
        /*0054*/ 	.byte	0x00, 0xf5, 0x21, 0x00


	//----- nvinfo : EIATTR_KPARAM_INFO
	.align		4
.L_45:
        /*0058*/ 	.byte	0x04, 0x17
        /*005a*/ 	.short	(.L_47 - .L_46)
.L_46:
        /*005c*/ 	.word	0x00000000
        /*0060*/ 	.short	0x0002
        /*0062*/ 	.short	0x0010
        /*0064*/ 	.byte	0x00, 0xf5, 0x21, 0x00


	//----- nvinfo : EIATTR_KPARAM_INFO
	.align		4
.L_47:
        /*0068*/ 	.byte	0x04, 0x17
        /*006a*/ 	.short	(.L_49 - .L_48)
.L_48:
        /*006c*/ 	.word	0x00000000
        /*0070*/ 	.short	0x0001
        /*0072*/ 	.short	0x0008
        /*0074*/ 	.byte	0x00, 0xf5, 0x21, 0x00


	//----- nvinfo : EIATTR_KPARAM_INFO
	.align		4
.L_49:
        /*0078*/ 	.byte	0x04, 0x17
        /*007a*/ 	.short	(.L_51 - .L_50)
.L_50:
        /*007c*/ 	.word	0x00000000
        /*0080*/ 	.short	0x0000
        /*0082*/ 	.short	0x0000
        /*0084*/ 	.byte	0x00, 0xf5, 0x21, 0x00


	//----- nvinfo : EIATTR_SPARSE_MMA_MASK
	.align		4
.L_51:
        /*0088*/ 	.byte	0x03, 0x50
        /*008a*/ 	.short	0x0000


	//----- nvinfo : EIATTR_MAXREG_COUNT
	.align		4
        /*008c*/ 	.byte	0x03, 0x1b
        /*008e*/ 	.short	0x00ff


	//----- nvinfo : EIATTR_NUM_BARRIERS
	.align		4
        /*0090*/ 	.byte	0x02, 0x4c
        /*0092*/ 	.byte	0x01
	.zero		1


	//----- nvinfo : EIATTR_EXTERNS
	.align		4
        /*0094*/ 	.byte	0x04, 0x0f
        /*0096*/ 	.short	(.L_53 - .L_52)


	//   ....[0]....
	.align		4
.L_52:
        /*0098*/ 	.word	index@(vprintf)


	//----- nvinfo : EIATTR_MERCURY_ISA_VERSION
	.align		4
.L_53:
        /*009c*/ 	.byte	0x03, 0x5f
        /*009e*/ 	.short	0x0101


	//----- nvinfo : EIATTR_VRC_CTA_INIT_COUNT
	.align		4
        /*00a0*/ 	.byte	0x02, 0x4a
	.zero		1
	.zero		1


	//----- nvinfo : EIATTR_SYSCALL_OFFSETS
	.align		4
        /*00a4*/ 	.byte	0x04, 0x46
        /*00a6*/ 	.short	(.L_55 - .L_54)


	//   ....[0]....
.L_54:
        /*00a8*/ 	.word	0x00000380


	//   ....[1]....
        /*00ac*/ 	.word	0x00000440


	//   ....[2]....
        /*00b0*/ 	.word	0x000005e0


	//   ....[3]....
        /*00b4*/ 	.word	0x00002800


	//   ....[4]....
        /*00b8*/ 	.word	0x00002a20


	//   ....[5]....
        /*00bc*/ 	.word	0x00002af0


	//   ....[6]....
        /*00c0*/ 	.word	0x00002bc0


	//   ....[7]....
        /*00c4*/ 	.word	0x00002c90


	//   ....[8]....
        /*00c8*/ 	.word	0x00002e30


	//   ....[9]....
        /*00cc*/ 	.word	0x00002ed0


	//   ....[10]....
        /*00d0*/ 	.word	0x00003090


	//   ....[11]....
        /*00d4*/ 	.word	0x00003160


	//   ....[12]....
        /*00d8*/ 	.word	0x00003230


	//   ....[13]....
        /*00dc*/ 	.word	0x00003300


	//   ....[14]....
        /*00e0*/ 	.word	0x000034a0


	//   ....[15]....
        /*00e4*/ 	.word	0x00003530


	//   ....[16]....
        /*00e8*/ 	.word	0x000035e0


	//   ....[17]....
        /*00ec*/ 	.word	0x000037d0


	//   ....[18]....
        /*00f0*/ 	.word	0x000038a0


	//   ....[19]....
        /*00f4*/ 	.word	0x00003970


	//   ....[20]....
        /*00f8*/ 	.word	0x00003a40


	//   ....[21]....
        /*00fc*/ 	.word	0x00003bf0


	//   ....[22]....
        /*0100*/ 	.word	0x00003c70


	//   ....[23]....
        /*0104*/ 	.word	0x00003e70


	//   ....[24]....
        /*0108*/ 	.word	0x00003f40


	//   ....[25]....
        /*010c*/ 	.word	0x00004010


	//   ....[26]....
        /*0110*/ 	.word	0x000040e0


	//   ....[27]....
        /*0114*/ 	.word	0x000042b0


	//   ....[28]....
        /*0118*/ 	.word	0x000043d0


	//   ....[29]....
        /*011c*/ 	.word	0x00004650


	//   ....[30]....
        /*0120*/ 	.word	0x00004980


	//   ....[31]....
        /*0124*/ 	.word	0x000054b0


	//   ....[32]....
        /*0128*/ 	.word	0x00005520


	//   ....[33]....
        /*012c*/ 	.word	0x000055f0


	//   ....[34]....
        /*0130*/ 	.word	0x000056c0


	//   ....[35]....
        /*0134*/ 	.word	0x00005790


	//   ....[36]....
        /*0138*/ 	.word	0x00005860


	//   ....[37]....
        /*013c*/ 	.word	0x000058d0


	//   ....[38]....
        /*0140*/ 	.word	0x000059a0


	//   ....[39]....
        /*0144*/ 	.word	0x00005a70


	//   ....[40]....
        /*0148*/ 	.word	0x00005b40


	//   ....[41]....
        /*014c*/ 	.word	0x00005c10


	//   ....[42]....
        /*0150*/ 	.word	0x00005c80


	//   ....[43]....
        /*0154*/ 	.word	0x00005d50


	//   ....[44]....
        /*0158*/ 	.word	0x00005e20


	//   ....[45]....
        /*015c*/ 	.word	0x00005ef0


	//   ....[46]....
        /*0160*/ 	.word	0x00005fc0


	//   ....[47]....
        /*0164*/ 	.word	0x00006030


	//   ....[48]....
        /*0168*/ 	.word	0x00006100


	//   ....[49]....
        /*016c*/ 	.word	0x000061d0


	//   ....[50]....
        /*0170*/ 	.word	0x000062a0


	//   ....[51]....
        /*0174*/ 	.word	0x00006370


	//   ....[52]....
        /*0178*/ 	.word	0x000063e0


	//   ....[53]....
        /*017c*/ 	.word	0x000064b0


	//   ....[54]....
        /*0180*/ 	.word	0x00006580


	//   ....[55]....
        /*0184*/ 	.word	0x000065f0


	//   ....[56]....
        /*0188*/ 	.word	0x000066c0


	//   ....[57]....
        /*018c*/ 	.word	0x00006790


	//----- nvinfo : EIATTR_EXIT_INSTR_OFFSETS
	.align		4
.L_55:
        /*0190*/ 	.byte	0x04, 0x1c
        /*0192*/ 	.short	(.L_57 - .L_56)


	//   ....[0]....
.L_56:
        /*0194*/ 	.word	0x000000c0


	//   ....[1]....
        /*0198*/ 	.word	0x00004660


	//   ....[2]....
        /*019c*/ 	.word	0x00004990


	//   ....[3]....
        /*01a0*/ 	.word	0x000052f0


	//   ....[4]....
        /*01a4*/ 	.word	0x000071b0


	//----- nvinfo : EIATTR_CRS_STACK_SIZE
	.align		4
.L_57:
        /*01a8*/ 	.byte	0x04, 0x1e
        /*01aa*/ 	.short	(.L_59 - .L_58)
.L_58:
        /*01ac*/ 	.word	0x00000000


	//----- nvinfo : EIATTR_CBANK_PARAM_SIZE
	.align		4
.L_59:
        /*01b0*/ 	.byte	0x03, 0x19
        /*01b2*/ 	.short	0x0034


	//----- nvinfo : EIATTR_PARAM_CBANK
	.align		4
        /*01b4*/ 	.byte	0x04, 0x0a
        /*01b6*/ 	.short	(.L_61 - .L_60)
	.align		4
.L_60:
        /*01b8*/ 	.word	index@(.nv.constant0._Z23Solve_Block_TridiagonalPfS_S_S_S_iii)
        /*01bc*/ 	.short	0x0380
        /*01be*/ 	.short	0x0034


	//----- nvinfo : EIATTR_SW_WAR
	.align		4
.L_61:
        /*01c0*/ 	.byte	0x04, 0x36
        /*01c2*/ 	.short	(.L_63 - .L_62)
.L_62:
        /*01c4*/ 	.word	0x00000008
.L_63:


//--------------------- .nv.info._Z10list_printiPf --------------------------
	.section	.nv.info._Z10list_printiPf,"",@"SHT_CUDA_INFO"
	.sectionflags	@""
	.align	4


	//----- nvinfo : EIATTR_CUDA_API_VERSION
	.align		4
        /*0000*/ 	.byte	0x04, 0x37
        /*0002*/ 	.short	(.L_65 - .L_64)
.L_64:
        /*0004*/ 	.word	0x00000082


	//----- nvinfo : EIATTR_KPARAM_INFO
	.align		4
.L_65:
        /*0008*/ 	.byte	0x04, 0x17
        /*000a*/ 	.short	(.L_67 - .L_66)
.L_66:
        /*000c*/ 	.word	0x00000000
        /*0010*/ 	.short	0x0001
        /*0012*/ 	.short	0x0008
        /*0014*/ 	.byte	0x00, 0xf5, 0x21, 0x00


	//----- nvinfo : EIATTR_KPARAM_INFO
	.align		4
.L_67:
        /*0018*/ 	.byte	0x04, 0x17
        /*001a*/ 	.short	(.L_69 - .L_68)
.L_68:
        /*001c*/ 	.word	0x00000000
        /*0020*/ 	.short	0x0000
        /*0022*/ 	.short	0x0000
        /*0024*/ 	.byte	0x00, 0xf0, 0x11, 0x00


	//----- nvinfo : EIATTR_SPARSE_MMA_MASK
	.align		4
.L_69:
        /*0028*/ 	.byte	0x03, 0x50
        /*002a*/ 	.short	0x0000


	//----- nvinfo : EIATTR_MAXREG_COUNT
	.align		4
        /*002c*/ 	.byte	0x03, 0x1b
        /*002e*/ 	.short	0x00ff


	//----- nvinfo : EIATTR_EXTERNS
	.align		4
        /*0030*/ 	.byte	0x04, 0x0f
        /*0032*/ 	.short	(.L_71 - .L_70)


	//   ....[0]....
	.align		4
.L_70:
        /*0034*/ 	.word	index@(vprintf)


	//----- nvinfo : EIATTR_MERCURY_ISA_VERSION
	.align		4
.L_71:
        /*0038*/ 	.byte	0x03, 0x5f
        /*003a*/ 	.short	0x0101


	//----- nvinfo : EIATTR_VRC_CTA_INIT_COUNT
	.align		4
        /*003c*/ 	.byte	0x02, 0x4a
	.zero		1
	.zero		1


	//----- nvinfo : EIATTR_SYSCALL_OFFSETS
	.align		4
        /*0040*/ 	.byte	0x04, 0x46
        /*0042*/ 	.short	(.L_73 - .L_72)


	//   ....[0]....
.L_72:
        /*0044*/ 	.word	0x00000170


	//----- nvinfo : EIATTR_EXIT_INSTR_OFFSETS
	.align		4
.L_73:
        /*0048*/ 	.byte	0x04, 0x1c
        /*004a*/ 	.short	(.L_75 - .L_74)


	//   ....[0]....
.L_74:
        /*004c*/ 	.word	0x00000180


	//----- nvinfo : EIATTR_CBANK_PARAM_SIZE
	.align		4
.L_75:
        /*0050*/ 	.byte	0x03, 0x19
        /*0052*/ 	.short	0x0010


	//----- nvinfo : EIATTR_PARAM_CBANK
	.align		4
        /*0054*/ 	.byte	0x04, 0x0a
        /*0056*/ 	.short	(.L_77 - .L_76)
	.align		4
.L_76:
        /*0058*/ 	.word	index@(.nv.constant0._Z10list_printiPf)
        /*005c*/ 	.short	0x0380
        /*005e*/ 	.short	0x0010


	//----- nvinfo : EIATTR_SW_WAR
	.align		4
.L_77:
        /*0060*/ 	.byte	0x04, 0x36
        /*0062*/ 	.short	(.L_79 - .L_78)
.L_78:
        /*0064*/ 	.word	0x00000008
.L_79:


//--------------------- .nv.callgraph             --------------------------
	.section	.nv.callgraph,"",@"SHT_CUDA_CALLGRAPH"
	.align	4
	.sectionentsize	8
	.align		4
        /*0000*/ 	.word	0x00000000
	.align		4
        /*0004*/ 	.word	0xffffffff
	.align		4
        /*0008*/ 	.word	index@(_Z23Solve_Block_TridiagonalPfS_S_S_S_iii)
	.align		4
        /*000c*/ 	.word	index@(vprintf)
	.align		4
        /*0010*/ 	.word	index@(_Z10list_printiPf)
	.align		4
        /*0014*/ 	.word	index@(vprintf)
	.align		4
        /*0018*/ 	.word	0x00000000
	.align		4
        /*001c*/ 	.word	0xfffffffe
	.align		4
        /*0020*/ 	.word	0x00000000
	.align		4
        /*0024*/ 	.word	0xfffffffd
	.align		4
        /*0028*/ 	.word	0x00000000
	.align		4
        /*002c*/ 	.word	0xfffffffc


//--------------------- .nv.constant4             --------------------------
	.section	.nv.constant4,"a",@progbits
	.align	8
	.align		8
.nv.constant4:
        /*0000*/ 	.dword	vprintf
	.align		8
        /*0008*/ 	.dword	$str$1
	.align		8
        /*0010*/ 	.dword	$str$2
	.align		8
        /*0018*/ 	.dword	$str$3
	.align		8
        /*0020*/ 	.dword	$str$4
	.align		8
        /*0028*/ 	.dword	$str$5
	.align		8
        /*0030*/ 	.dword	$str$6
	.align		8
        /*0038*/ 	.dword	$str$7
	.align		8
        /*0040*/ 	.dword	$str$8
	.align		8
        /*0048*/ 	.dword	$str$9
	.align		8
        /*0050*/ 	.dword	$str$10
	.align		8
        /*0058*/ 	.dword	$str$11
	.align		8
        /*0060*/ 	.dword	$str$12
	.align		8
        /*0068*/ 	.dword	$str$13
	.align		8
        /*0070*/ 	.dword	$str$14
	.align		8
        /*0078*/ 	.dword	$str$15
	.align		8
        /*0080*/ 	.dword	$str$16
	.align		8
        /*0088*/ 	.dword	$str$17
	.align		8
        /*0090*/ 	.dword	$str$18


//--------------------- .text._Z23Solve_Block_TridiagonalPfS_S_S_S_iii --------------------------
	.section	.text._Z23Solve_Block_TridiagonalPfS_S_S_S_iii,"ax",@progbits
	.align	128
        .global         _Z23Solve_Block_TridiagonalPfS_S_S_S_iii
        .type           _Z23Solve_Block_TridiagonalPfS_S_S_S_iii,@function
        .size           _Z23Solve_Block_TridiagonalPfS_S_S_S_iii,(.L_x_156 - _Z23Solve_Block_TridiagonalPfS_S_S_S_iii)
        .other          _Z23Solve_Block_TridiagonalPfS_S_S_S_iii,@"STO_CUDA_ENTRY STV_DEFAULT"
_Z23Solve_Block_TridiagonalPfS_S_S_S_iii:
.text._Z23Solve_Block_TridiagonalPfS_S_S_S_iii:
[----:B------:R-:W0:Y:S01]  /*0000*/  LDC R1, c[0x0][0x37c] ;  /* 0x0000df00ff017b82 */ /* 0x000e220000000800 */
[----:B------:R-:W1:Y:S01]  /*0010*/  S2R R0, SR_TID.X ;  /* 0x0000000000007919 */ /* 0x000e620000002100 */
[----:B------:R-:W2:Y:S06]  /*0020*/  LDCU UR5, c[0x0][0x2fc] ;  /* 0x00005f80ff0577ac */ /* 0x000eac0008000800 */
[----:B------:R-:W1:Y:S01]  /*0030*/  S2UR UR6, SR_CTAID.X ;  /* 0x00000000000679c3 */ /* 0x000e620000002500 */
[----:B0-----:R-:W-:Y:S01]  /*0040*/  VIADD R1, R1, 0xffffffd0 ;  /* 0xffffffd001017836 */ /* 0x001fe20000000000 */
[----:B------:R-:W0:Y:S06]  /*0050*/  LDCU UR4, c[0x0][0x2f8] ;  /* 0x00005f00ff0477ac */ /* 0x000e2c0008000800 */
[----:B------:R-:W1:Y:S08]  /*0060*/  LDC R17, c[0x0][0x360] ;  /* 0x0000d800ff117b82 */ /* 0x000e700000000800 */
[----:B------:R-:W3:Y:S01]  /*0070*/  LDC R4, c[0x0][0x3b0] ;  /* 0x0000ec00ff047b82 */ /* 0x000ee20000000800 */
[----:B0-----:R-:W-:-:S05]  /*0080*/  IADD3 R2, P1, PT, R1, UR4, RZ ;  /* 0x0000000401027c10 */ /* 0x001fca000ff3e0ff */
[----:B--2---:R-:W-:Y:S02]  /*0090*/  IMAD.X R18, RZ, RZ, UR5, P1 ;  /* 0x00000005ff127e24 */ /* 0x004fe400088e06ff */
[----:B-1----:R-:W-:-:S05]  /*00a0*/  IMAD R17, R17, UR6, R0 ;  /* 0x0000000611117c24 */ /* 0x002fca000f8e0200 */
[----:B---3--:R-:W-:-:S13]  /*00b0*/  ISETP.GE.AND P0, PT, R17, R4, PT ;  /* 0x000000041100720c */ /* 0x008fda0003f06270 */
[----:B------:R-:W-:Y:S05]  /*00c0*/  @P0 EXIT ;  /* 0x000000000000094d */ /* 0x000fea0003800000 */
[----:B------:R-:W-:Y:S01]  /*00d0*/  I2FP.F32.S32 R26, R4 ;  /* 0x00000004001a7245 */ /* 0x000fe20000201400 */
[----:B------:R-:W-:Y:S01]  /*00e0*/  HFMA2 R5, -RZ, RZ, 1.443359375, -0.2030029296875 ;  /* 0x3dc6b27fff057431 */ /* 0x000fe200000001ff */
[----:B------:R-:W-:Y:S01]  /*00f0*/  ISETP.GE.AND P0, PT, R4, 0x1, PT ;  /* 0x000000010400780c */ /* 0x000fe20003f06270 */
[----:B------:R-:W0:Y:S01]  /*0100*/  LDCU.64 UR4, c[0x4][0x80] ;  /* 0x01001000ff0477ac */ /* 0x000e220008000a00 */
[----:B------:R-:W-:Y:S01]  /*0110*/  MOV R22, 0x0 ;  /* 0x0000000000167802 */ /* 0x000fe20000000f00 */
[----:B------:R-:W-:Y:S01]  /*0120*/  FMUL R3, R26, 8388608 ;  /* 0x4b0000001a037820 */ /* 0x000fe20000400000 */
[----:B------:R-:W1:Y:S02]  /*0130*/  LDCU UR36, c[0x0][0x3b0] ;  /* 0x00007600ff2477ac */ /* 0x000e640008000800 */
[----:B------:R2:W3:Y:S02]  /*0140*/  LDC.64 R10, c[0x4][R22] ;  /* 0x01000000160a7b82 */ /* 0x0004e40000000a00 */
[----:B------:R-:W-:-:S05]  /*0150*/  FSEL R3, R3, R26, !P0 ;  /* 0x0000001a03037208 */ /* 0x000fca0004000000 */
[----:B------:R-:W-:-:S05]  /*0160*/  VIADD R0, R3, 0xc0cafb0d ;  /* 0xc0cafb0d03007836 */ /* 0x000fca0000000000 */
[----:B------:R-:W-:-:S05]  /*0170*/  LOP3.LUT R4, R0, 0xff800000, RZ, 0xc0, !PT ;  /* 0xff80000000047812 */ /* 0x000fca00078ec0ff */
[----:B------:R-:W-:-:S04]  /*0180*/  IMAD.IADD R0, R3, 0x1, -R4 ;  /* 0x0000000103007824 */ /* 0x000fc800078e0a04 */
[----:B------:R-:W-:Y:S01]  /*0190*/  FADD R6, R0, -1 ;  /* 0xbf80000000067421 */ /* 0x000fe20000000000 */
[----:B------:R-:W-:Y:S02]  /*01a0*/  FSEL R0, RZ, -23, P0 ;  /* 0xc1b80000ff007808 */ /* 0x000fe40000000000 */
[----:B------:R-:W-:Y:S01]  /*01b0*/  ISETP.GT.U32.AND P0, PT, R3, 0x7f7fffff, PT ;  /* 0x7f7fffff0300780c */ /* 0x000fe20003f04070 */
[----:B------:R-:W-:-:S04]  /*01c0*/  FFMA R5, R6, R5, -0.16845393180847167969 ;  /* 0xbe2c7f3006057423 */ /* 0x000fc80000000005 */
[----:B------:R-:W-:-:S04]  /*01d0*/  FFMA R5, R6, R5, 0.1716887056827545166 ;  /* 0x3e2fcf2a06057423 */ /* 0x000fc80000000005 */
[----:B------:R-:W-:-:S04]  /*01e0*/  FFMA R5, R6, R5, -0.17900948226451873779 ;  /* 0xbe374e4306057423 */ /* 0x000fc80000000005 */
[----:B------:R-:W-:-:S04]  /*01f0*/  FFMA R5, R6, R5, 0.20512372255325317383 ;  /* 0x3e520bf406057423 */ /* 0x000fc80000000005 */
[----:B------:R-:W-:-:S04]  /*0200*/  FFMA R5, R6, R5, -0.24046532809734344482 ;  /* 0xbe763c8b06057423 */ /* 0x000fc80000000005 */
[----:B------:R-:W-:-:S04]  /*0210*/  FFMA R5, R6, R5, 0.28857114911079406738 ;  /* 0x3e93bf9906057423 */ /* 0x000fc80000000005 */
[----:B------:R-:W-:-:S04]  /*0220*/  FFMA R5, R6, R5, -0.36067417263984680176 ;  /* 0xbeb8aa4906057423 */ /* 0x000fc80000000005 */
[----:B------:R-:W-:-:S04]  /*0230*/  FFMA R5, R6, R5, 0.48089820146560668945 ;  /* 0x3ef6384a06057423 */ /* 0x000fc80000000005 */
[----:B------:R-:W-:-:S04]  /*0240*/  FFMA R5, R6, R5, -0.72134751081466674805 ;  /* 0xbf38aa3b06057423 */ /* 0x000fc80000000005 */
[C---:B------:R-:W-:Y:S01]  /*0250*/  FMUL R7, R6.reuse, R5 ;  /* 0x0000000506077220 */ /* 0x040fe20000400000 */
[----:B------:R-:W-:Y:S01]  /*0260*/  I2FP.F32.S32 R5, R4 ;  /* 0x0000000400057245 */ /* 0x000fe20000201400 */
[----:B------:R-:W-:Y:S02]  /*0270*/  IMAD.MOV.U32 R4, RZ, RZ, 0x7f800000 ;  /* 0x7f800000ff047424 */ /* 0x000fe400078e00ff */
[C---:B------:R-:W-:Y:S02]  /*0280*/  FMUL R7, R6.reuse, R7 ;  /* 0x0000000706077220 */ /* 0x040fe40000400000 */
[----:B------:R-:W-:Y:S01]  /*0290*/  FFMA R0, R5, 1.1920928955078125e-07, R0 ;  /* 0x3400000005007823 */ /* 0x000fe20000000000 */
[----:B0-----:R-:W-:Y:S02]  /*02a0*/  IMAD.U32 R5, RZ, RZ, UR5 ;  /* 0x00000005ff057e24 */ /* 0x001fe4000f8e00ff */
[----:B------:R-:W-:-:S04]  /*02b0*/  FFMA R7, R6, 1.4426950216293334961, R7 ;  /* 0x3fb8aa3b06077823 */ /* 0x000fc80000000007 */
[----:B------:R-:W-:Y:S01]  /*02c0*/  FADD R16, R0, R7 ;  /* 0x0000000700107221 */ /* 0x000fe20000000000 */
[C---:B------:R-:W-:Y:S01]  /*02d0*/  @P0 FFMA R16, R3.reuse, R4, +INF ;  /* 0x7f80000003100423 */ /* 0x040fe20000000004 */
[----:B------:R-:W-:Y:S01]  /*02e0*/  FSETP.NEU.AND P0, PT, R3, RZ, PT ;  /* 0x000000ff0300720b */ /* 0x000fe20003f0d000 */
[----:B------:R-:W-:-:S03]  /*02f0*/  IMAD.U32 R4, RZ, RZ, UR4 ;  /* 0x00000004ff047e24 */ /* 0x000fc6000f8e00ff */
[----:B------:R-:W-:Y:S02]  /*0300*/  FSEL R16, R16, -INF , P0 ;  /* 0xff80000010107808 */ /* 0x000fe40000000000 */
[----:B------:R-:W-:Y:S02]  /*0310*/  IADD3 R23, P0, PT, R2, 0x20, RZ ;  /* 0x0000002002177810 */ /* 0x000fe40007f1e0ff */
[----:B------:R-:W0:Y:S02]  /*0320*/  F2F.F64.F32 R8, R16 ;  /* 0x0000001000087310 */ /* 0x000e240000201800 */
[----:B------:R-:W-:Y:S01]  /*0330*/  MOV R6, R23 ;  /* 0x0000001700067202 */ /* 0x000fe20000000f00 */
[----:B------:R-:W-:-:S04]  /*0340*/  IMAD.X R24, RZ, RZ, R18, P0 ;  /* 0x000000ffff187224 */ /* 0x000fc800000e0612 */
[----:B------:R-:W-:Y:S01]  /*0350*/  IMAD.MOV.U32 R7, RZ, RZ, R24 ;  /* 0x000000ffff077224 */ /* 0x000fe200078e0018 */
[----:B01-3--:R2:W-:Y:S06]  /*0360*/  STL.64 [R1+0x20], R8 ;  /* 0x0000200801007387 */ /* 0x00b5ec0000100a00 */
[----:B------:R-:W-:-:S07]  /*0370*/  LEPC R20, `(.L_x_0) ;  /* 0x000000001014794e */ /* 0x000fce0000000000 */
[----:B--2---:R-:W-:Y:S05]  /*0380*/  CALL.ABS.NOINC R10 ;  /* 0x000000000a007343 */ /* 0x004fea0003c00000 */
.L_x_0:
[----:B------:R-:W0:Y:S01]  /*0390*/  F2I.TRUNC.NTZ R19, R16 ;  /* 0x0000001000137305 */ /* 0x000e22000020f100 */
[----:B------:R1:W2:Y:S01]  /*03a0*/  LDC.64 R10, c[0x4][R22] ;  /* 0x01000000160a7b82 */ /* 0x0002a20000000a00 */
[----:B------:R-:W3:Y:S01]  /*03b0*/  LDCU.64 UR4, c[0x4][0x88] ;  /* 0x01001100ff0477ac */ /* 0x000ee20008000a00 */
[----:B------:R-:W-:Y:S01]  /*03c0*/  IMAD.MOV.U32 R6, RZ, RZ, R23 ;  /* 0x000000ffff067224 */ /* 0x000fe200078e0017 */
[----:B------:R-:W-:Y:S02]  /*03d0*/  MOV R7, R24 ;  /* 0x0000001800077202 */ /* 0x000fe40000000f00 */
[----:B0-----:R-:W-:-:S04]  /*03e0*/  I2FP.F32.S32 R19, R19 ;  /* 0x0000001300137245 */ /* 0x001fc80000201400 */
[----:B------:R-:W0:Y:S01]  /*03f0*/  F2F.F64.F32 R8, R19 ;  /* 0x0000001300087310 */ /* 0x000e220000201800 */
[----:B---3--:R-:W-:Y:S02]  /*0400*/  IMAD.U32 R4, RZ, RZ, UR4 ;  /* 0x00000004ff047e24 */ /* 0x008fe4000f8e00ff */
[----:B------:R-:W-:Y:S01]  /*0410*/  IMAD.U32 R5, RZ, RZ, UR5 ;  /* 0x00000005ff057e24 */ /* 0x000fe2000f8e00ff */
[----:B0-----:R1:W-:Y:S06]  /*0420*/  STL.64 [R1+0x20], R8 ;  /* 0x0000200801007387 */ /* 0x0013ec0000100a00 */
[----:B------:R-:W-:-:S07]  /*0430*/  LEPC R20, `(.L_x_1) ;  /* 0x000000001014794e */ /* 0x000fce0000000000 */
[----:B-12---:R-:W-:Y:S05]  /*0440*/  CALL.ABS.NOINC R10 ;  /* 0x000000000a007343 */ /* 0x006fea0003c00000 */
.L_x_1:
[----:B------:R-:W0:Y:S01]  /*0450*/  LDC.64 R32, c[0x0][0x358] ;  /* 0x0000d600ff207b82 */ /* 0x000e220000000a00 */
[----:B------:R-:W-:Y:S01]  /*0460*/  FADD R23, R16, -1 ;  /* 0xbf80000010177421 */ /* 0x000fe20000000000 */
[----:B------:R-:W-:-:S04]  /*0470*/  IMAD.MOV.U32 R28, RZ, RZ, 0x1 ;  /* 0x00000001ff1c7424 */ /* 0x000fc800078e00ff */
[----:B------:R-:W-:-:S13]  /*0480*/  FSETP.GE.AND P0, PT, R23, RZ, PT ;  /* 0x000000ff1700720b */ /* 0x000fda0003f06000 */
[----:B------:R-:W-:Y:S05]  /*0490*/  @!P0 BRA `(.L_x_2) ;  /* 0x0000002000a88947 */ /* 0x000fea0003800000 */
[----:B------:R-:W1:Y:S01]  /*04a0*/  LDC.64 R30, c[0x0][0x380] ;  /* 0x0000e000ff1e7b82 */ /* 0x000e620000000a00 */
[----:B------:R-:W-:Y:S02]  /*04b0*/  IMAD.SHL.U32 R3, R17, 0x4, RZ ;  /* 0x0000000411037824 */ /* 0x000fe400078e00ff */
[----:B------:R-:W-:Y:S02]  /*04c0*/  HFMA2 R16, -RZ, RZ, 0, 0 ;  /* 0x00000000ff107431 */ /* 0x000fe400000001ff */
[----:B------:R-:W-:Y:S02]  /*04d0*/  IMAD.MOV.U32 R44, RZ, RZ, 0x1 ;  /* 0x00000001ff2c7424 */ /* 0x000fe400078e00ff */
[----:B------:R-:W-:Y:S01]  /*04e0*/  IMAD.MOV.U32 R28, RZ, RZ, 0x1 ;  /* 0x00000001ff1c7424 */ /* 0x000fe200078e00ff */
[----:B------:R-:W2:Y:S01]  /*04f0*/  LDC.64 R24, c[0x0][0x388] ;  /* 0x0000e200ff187b82 */ /* 0x000ea20000000a00 */
[----:B-1----:R-:W-:-:S04]  /*0500*/  IMAD.WIDE R30, R3, 0x4, R30 ;  /* 0x00000004031e7825 */ /* 0x002fc800078e021e */
[----:B--2---:R-:W-:-:S07]  /*0510*/  IMAD.WIDE R24, R3, 0x4, R24 ;  /* 0x0000000403187825 */ /* 0x004fce00078e0218 */
.L_x_31:
[----:B------:R-:W-:Y:S01]  /*0520*/  LOP3.LUT R0, R44, 0xff, RZ, 0xc0, !PT ;  /* 0x000000ff2c007812 */ /* 0x000fe200078ec0ff */
[----:B-1----:R1:W-:Y:S01]  /*0530*/  STL.64 [R1+0x20], R16 ;  /* 0x0000201001007387 */ /* 0x0023e20000100a00 */
[----:B------:R-:W-:Y:S01]  /*0540*/  MOV R3, 0x0 ;  /* 0x0000000000037802 */ /* 0x000fe20000000f00 */
[----:B------:R-:W2:Y:S01]  /*0550*/  LDCU.64 UR4, c[0x4][0x90] ;  /* 0x01001200ff0477ac */ /* 0x000ea20008000a00 */
[----:B------:R-:W-:Y:S01]  /*0560*/  IADD3 R6, P0, PT, R2, 0x20, RZ ;  /* 0x0000002002067810 */ /* 0x000fe20007f1e0ff */
[----:B------:R1:W-:Y:S01]  /*0570*/  STL [R1+0x28], R0 ;  /* 0x0000280001007387 */ /* 0x0003e20000100800 */
[----:B------:R1:W3:Y:S01]  /*0580*/  LDC.64 R8, c[0x4][R3] ;  /* 0x0100000003087b82 */ /* 0x0002e20000000a00 */
[----:B------:R-:W-:Y:S02]  /*0590*/  IMAD.MOV.U32 R22, RZ, RZ, R28 ;  /* 0x000000ffff167224 */ /* 0x000fe400078e001c */
[----:B------:R-:W-:Y:S02]  /*05a0*/  IMAD.X R7, RZ, RZ, R18, P0 ;  /* 0x000000ffff077224 */ /* 0x000fe400000e0612 */
[----:B--2---:R-:W-:-:S02]  /*05b0*/  IMAD.U32 R4, RZ, RZ, UR4 ;  /* 0x00000004ff047e24 */ /* 0x004fc4000f8e00ff */
[----:B-1----:R-:W-:-:S07]  /*05c0*/  IMAD.U32 R5, RZ, RZ, UR5 ;  /* 0x00000005ff057e24 */ /* 0x002fce000f8e00ff */
[----:B------:R-:W-:-:S07]  /*05d0*/  LEPC R20, `(.L_x_3) ;  /* 0x000000001014794e */ /* 0x000fce0000000000 */
[----:B0--3--:R-:W-:Y:S05]  /*05e0*/  CALL.ABS.NOINC R8 ;  /* 0x0000000008007343 */ /* 0x009fea0003c00000 */
.L_x_3:
[----:B------:R-:W-:Y:S02]  /*05f0*/  LOP3.LUT P0, RZ, R44, 0xff, RZ, 0xc0, !PT ;  /* 0x000000ff2cff7812 */ /* 0x000fe4000780c0ff */
[----:B------:R-:W-:-:S11]  /*0600*/  PRMT R44, RZ, 0x7610, R44 ;  /* 0x00007610ff2c7816 */ /* 0x000fd6000000002c */
[----:B------:R-:W-:Y:S05]  /*0610*/  @!P0 BRA `(.L_x_4) ;  /* 0x0000001c00708947 */ /* 0x000fea0003800000 */
[----:B------:R-:W-:Y:S01]  /*0620*/  ISETP.GE.AND P0, PT, R17, R28, PT ;  /* 0x0000001c1100720c */ /* 0x000fe20003f06270 */
[----:B------:R-:W-:Y:S01]  /*0630*/  BSSY.RECONVERGENT B1, `(.L_x_5) ;  /* 0x00000d7000017945 */ /* 0x000fe20003800200 */
[----:B------:R-:W-:Y:S02]  /*0640*/  CS2R R6, SRZ ;  /* 0x0000000000067805 */ /* 0x000fe4000001ff00 */
[----:B------:R-:W-:Y:S01]  /*0650*/  MOV R27, RZ ;  /* 0x000000ff001b7202 */ /* 0x000fe20000000f00 */
[----:B------:R-:W-:Y:S01]  /*0660*/  IMAD.MOV.U32 R29, RZ, RZ, RZ ;  /* 0x000000ffff1d7224 */ /* 0x000fe200078e00ff */
[----:B------:R-:W-:Y:S01]  /*0670*/  CS2R R8, SRZ ;  /* 0x0000000000087805 */ /* 0x000fe2000001ff00 */
[----:B------:R-:W-:Y:S01]  /*0680*/  IMAD.MOV.U32 R35, RZ, RZ, RZ ;  /* 0x000000ffff237224 */ /* 0x000fe200078e00ff */
[----:B------:R-:W-:Y:S01]  /*0690*/  CS2R R10, SRZ ;  /* 0x00000000000a7805 */ /* 0x000fe2000001ff00 */
[----:B------:R-:W-:-:S04]  /*06a0*/  IMAD.MOV.U32 R37, RZ, RZ, RZ ;  /* 0x000000ffff257224 */ /* 0x000fc800078e00ff */
[----:B------:R-:W-:Y:S05]  /*06b0*/  @!P0 BRA `(.L_x_6) ;  /* 0x0000000c00388947 */ /* 0x000fea0003800000 */
[----:B------:R-:W-:-:S05]  /*06c0*/  IMAD.SHL.U32 R0, R28, 0x2, RZ ;  /* 0x000000021c007824 */ /* 0x000fca00078e00ff */
[----:B------:R-:W-:-:S13]  /*06d0*/  ISETP.GE.AND P0, PT, R17, R0, PT ;  /* 0x000000001100720c */ /* 0x000fda0003f06270 */
[----:B------:R-:W-:Y:S05]  /*06e0*/  @P0 BRA `(.L_x_7) ;  /* 0x0000000400780947 */ /* 0x000fea0003800000 */
[----:B------:R-:W0:Y:S01]  /*06f0*/  LDC.64 R4, c[0x0][0x388] ;  /* 0x0000e200ff047b82 */ /* 0x000e220000000a00 */
[----:B------:R-:W-:Y:S02]  /*0700*/  IADD3 R9, PT, PT, R17, -R28, RZ ;  /* 0x8000001c11097210 */ /* 0x000fe40007ffe0ff */
[C---:B------:R-:W-:Y:S02]  /*0710*/  R2UR UR8, R32.reuse ;  /* 0x00000000200872ca */ /* 0x040fe400000e0000 */
[----:B------:R-:W-:Y:S01]  /*0720*/  R2UR UR9, R33 ;  /* 0x00000000210972ca */ /* 0x000fe200000e0000 */
[----:B------:R-:W-:Y:S01]  /*0730*/  IMAD.SHL.U32 R11, R9, 0x4, RZ ;  /* 0x00000004090b7824 */ /* 0x000fe200078e00ff */
[C---:B------:R-:W-:Y:S02]  /*0740*/  R2UR UR10, R32.reuse ;  /* 0x00000000200a72ca */ /* 0x040fe400000e0000 */
[----:B------:R-:W-:Y:S02]  /*0750*/  R2UR UR11, R33 ;  /* 0x00000000210b72ca */ /* 0x000fe400000e0000 */
[----:B------:R-:W-:-:S02]  /*0760*/  R2UR UR4, R32 ;  /* 0x00000000200472ca */ /* 0x000fc400000e0000 */
[C---:B------:R-:W-:Y:S02]  /*0770*/  R2UR UR5, R33.reuse ;  /* 0x00000000210572ca */ /* 0x040fe400000e0000 */
[----:B------:R-:W-:Y:S02]  /*0780*/  R2UR UR6, R32 ;  /* 0x00000000200672ca */ /* 0x000fe400000e0000 */
[----:B------:R-:W-:Y:S01]  /*0790*/  R2UR UR7, R33 ;  /* 0x00000000210772ca */ /* 0x000fe200000e0000 */
[----:B0-----:R-:W-:-:S05]  /*07a0*/  IMAD.WIDE R4, R11, 0x4, R4 ;  /* 0x000000040b047825 */ /* 0x001fca00078e0204 */
[----:B------:R-:W2:Y:S04]  /*07b0*/  LDG.E R8, desc[UR8][R4.64+0x4] ;  /* 0x0000040804087981 */ /* 0x000ea8000c1e1900 */
[----:B------:R-:W2:Y:S04]  /*07c0*/  LDG.E R10, desc[UR10][R4.64+0x8] ;  /* 0x0000080a040a7981 */ /* 0x000ea8000c1e1900 */
[----:B------:R-:W3:Y:S04]  /*07d0*/  LDG.E R7, desc[UR4][R4.64] ;  /* 0x0000000404077981 */ /* 0x000ee8000c1e1900 */
[----:B------:R-:W3:Y:S01]  /*07e0*/  LDG.E R6, desc[UR6][R4.64+0xc] ;  /* 0x00000c0604067981 */ /* 0x000ee2000c1e1900 */
[----:B------:R-:W-:Y:S01]  /*07f0*/  BSSY.RECONVERGENT B2, `(.L_x_8) ;  /* 0x0000017000027945 */ /* 0x000fe20003800200 */
[----:B--2---:R-:W-:-:S04]  /*0800*/  FMUL R0, R8, R10 ;  /* 0x0000000a08007220 */ /* 0x004fc80000400000 */
[----:B---3--:R-:W-:-:S05]  /*0810*/  FFMA R12, R7, R6, -R0 ;  /* 0x00000006070c7223 */ /* 0x008fca0000000800 */
[----:B------:R-:W-:-:S13]  /*0820*/  FSETP.NEU.AND P0, PT, R12, RZ, PT ;  /* 0x000000ff0c00720b */ /* 0x000fda0003f0d000 */
[----:B------:R-:W-:Y:S05]  /*0830*/  @!P0 BRA `(.L_x_9) ;  /* 0x0000000000488947 */ /* 0x000fea0003800000 */
[----:B------:R-:W-:Y:S01]  /*0840*/  VIADD R0, R12, 0x1800000 ;  /* 0x018000000c007836 */ /* 0x000fe20000000000 */
[----:B------:R-:W-:Y:S04]  /*0850*/  BSSY.RECONVERGENT B3, `(.L_x_10) ;  /* 0x000000c000037945 */ /* 0x000fe80003800200 */
[----:B------:R-:W-:-:S04]  /*0860*/  LOP3.LUT R0, R0, 0x7f800000, RZ, 0xc0, !PT ;  /* 0x7f80000000007812 */ /* 0x000fc800078ec0ff */
[----:B------:R-:W-:-:S13]  /*0870*/  ISETP.GT.U32.AND P0, PT, R0, 0x1ffffff, PT ;  /* 0x01ffffff0000780c */ /* 0x000fda0003f04070 */
[----:B------:R-:W-:Y:S05]  /*0880*/  @P0 BRA `(.L_x_11) ;  /* 0x0000000000100947 */ /* 0x000fea0003800000 */
[----:B------:R-:W-:Y:S01]  /*0890*/  IMAD.MOV.U32 R0, RZ, RZ, R12 ;  /* 0x000000ffff007224 */ /* 0x000fe200078e000c */
[----:B------:R-:W-:-:S07]  /*08a0*/  MOV R4, 0x8c0 ;  /* 0x000008c000047802 */ /* 0x000fce0000000f00 */
[----:B------:R-:W-:Y:S05]  /*08b0*/  CALL.REL.NOINC `($__internal_0_$__cuda_sm20_rcp_rn_f32_slowpath) ;  /* 0x0000006800407944 */ /* 0x000fea0003c00000 */
[----:B------:R-:W-:Y:S05]  /*08c0*/  BRA `(.L_x_12) ;  /* 0x0000000000107947 */ /* 0x000fea0003800000 */
.L_x_11:
[----:B------:R-:W0:Y:S02]  /*08d0*/  MUFU.RCP R3, R12 ;  /* 0x0000000c00037308 */ /* 0x000e240000001000 */
[----:B0-----:R-:W-:-:S04]  /*08e0*/  FFMA R0, R12, R3, -1 ;  /* 0xbf8000000c007423 */ /* 0x001fc80000000003 */
[----:B------:R-:W-:-:S04]  /*08f0*/  FADD.FTZ R0, -R0, -RZ ;  /* 0x800000ff00007221 */ /* 0x000fc80000010100 */
[----:B------:R-:W-:-:S07]  /*0900*/  FFMA R3, R3, R0, R3 ;  /* 0x0000000003037223 */ /* 0x000fce0000000003 */
.L_x_12:
[----:B------:R-:W-:Y:S05]  /*0910*/  BSYNC.RECONVERGENT B3 ;  /* 0x0000000000037941 */ /* 0x000fea0003800200 */
.L_x_10:
[-C--:B------:R-:W-:Y:S01]  /*0920*/  FMUL R40, R6, R3.reuse ;  /* 0x0000000306287220 */ /* 0x080fe20000400000 */
[-C--:B------:R-:W-:Y:S01]  /*0930*/  FMUL R36, R8, -R3.reuse ;  /* 0x8000000308247220 */ /* 0x080fe20000400000 */
[-C--:B------:R-:W-:Y:S01]  /*0940*/  FMUL R39, R10, -R3.reuse ;  /* 0x800000030a277220 */ /* 0x080fe20000400000 */
[----:B------:R-:W-:-:S07]  /*0950*/  FMUL R38, R7, R3 ;  /* 0x0000000307267220 */ /* 0x000fce0000400000 */
.L_x_9:
[----:B------:R-:W-:Y:S05]  /*0960*/  BSYNC.RECONVERGENT B2 ;  /* 0x0000000000027941 */ /* 0x000fea0003800200 */
.L_x_8:
[----:B------:R-:W0:Y:S01]  /*0970*/  LDC.64 R4, c[0x0][0x390] ;  /* 0x0000e400ff047b82 */ /* 0x000e220000000a00 */
[C---:B------:R-:W-:Y:S02]  /*0980*/  R2UR UR10, R32.reuse ;  /* 0x00000000200a72ca */ /* 0x040fe400000e0000 */
[C---:B------:R-:W-:Y:S02]  /*0990*/  R2UR UR11, R33.reuse ;  /* 0x00000000210b72ca */ /* 0x040fe400000e0000 */
[C---:B------:R-:W-:Y:S02]  /*09a0*/  R2UR UR4, R32.reuse ;  /* 0x00000000200472ca */ /* 0x040fe400000e0000 */
[C---:B------:R-:W-:Y:S01]  /*09b0*/  R2UR UR5, R33.reuse ;  /* 0x00000000210572ca */ /* 0x040fe200000e0000 */
[----:B------:R-:W1:Y:S01]  /*09c0*/  LDC.64 R6, c[0x0][0x398] ;  /* 0x0000e600ff067b82 */ /* 0x000e620000000a00 */
[----:B------:R-:W-:Y:S02]  /*09d0*/  R2UR UR8, R32 ;  /* 0x00000000200872ca */ /* 0x000fe400000e0000 */
[----:B------:R-:W-:-:S02]  /*09e0*/  R2UR UR9, R33 ;  /* 0x00000000210972ca */ /* 0x000fc400000e0000 */
[C---:B------:R-:W-:Y:S02]  /*09f0*/  R2UR UR6, R32.reuse ;  /* 0x00000000200672ca */ /* 0x040fe400000e0000 */
[C---:B------:R-:W-:Y:S01]  /*0a00*/  R2UR UR7, R33.reuse ;  /* 0x00000000210772ca */ /* 0x040fe200000e0000 */
[----:B------:R-:W2:Y:S01]  /*0a10*/  LDG.E R8, desc[UR10][R30.64+0xc] ;  /* 0x00000c0a1e087981 */ /* 0x000ea2000c1e1900 */
[C---:B------:R-:W-:Y:S02]  /*0a20*/  R2UR UR14, R32.reuse ;  /* 0x00000000200e72ca */ /* 0x040fe400000e0000 */
[C---:B------:R-:W-:Y:S01]  /*0a30*/  R2UR UR15, R33.reuse ;  /* 0x00000000210f72ca */ /* 0x040fe200000e0000 */
[----:B------:R-:W3:Y:S01]  /*0a40*/  LDG.E R3, desc[UR4][R30.64] ;  /* 0x000000041e037981 */ /* 0x000ee2000c1e1900 */
[C---:B------:R-:W-:Y:S02]  /*0a50*/  R2UR UR12, R32.reuse ;  /* 0x00000000200c72ca */ /* 0x040fe400000e0000 */
[----:B------:R-:W-:Y:S01]  /*0a60*/  R2UR UR13, R33 ;  /* 0x00000000210d72ca */ /* 0x000fe200000e0000 */
[----:B0-----:R-:W-:Y:S01]  /*0a70*/  IMAD.WIDE R4, R11, 0x4, R4 ;  /* 0x000000040b047825 */ /* 0x001fe200078e0204 */
[----:B------:R-:W-:Y:S01]  /*0a80*/  R2UR UR16, R32 ;  /* 0x00000000201072ca */ /* 0x000fe200000e0000 */
[----:B------:R-:W4:Y:S01]  /*0a90*/  LDG.E R13, desc[UR8][R30.64+0x8] ;  /* 0x000008081e0d7981 */ /* 0x000f22000c1e1900 */
[----:B------:R-:W-:Y:S01]  /*0aa0*/  R2UR UR17, R33 ;  /* 0x00000000211172ca */ /* 0x000fe200000e0000 */
[----:B------:R-:W-:-:S02]  /*0ab0*/  IMAD.SHL.U32 R9, R9, 0x2, RZ ;  /* 0x0000000209097824 */ /* 0x000fc400078e00ff */
[----:B------:R-:W5:Y:S02]  /*0ac0*/  LDG.E R0, desc[UR6][R30.64+0x4] ;  /* 0x000004061e007981 */ /* 0x000f64000c1e1900 */
[----:B-1----:R-:W-:Y:S02]  /*0ad0*/  IMAD.WIDE R6, R9, 0x4, R6 ;  /* 0x0000000409067825 */ /* 0x002fe400078e0206 */
[----:B------:R-:W5:Y:S04]  /*0ae0*/  LDG.E R14, desc[UR14][R4.64+0x8] ;  /* 0x0000080e040e7981 */ /* 0x000f68000c1e1900 */
[----:B------:R-:W5:Y:S04]  /*0af0*/  LDG.E R12, desc[UR12][R4.64] ;  /* 0x0000000c040c7981 */ /* 0x000f68000c1e1900 */
[----:B------:R-:W5:Y:S04]  /*0b00*/  LDG.E R34, desc[UR16][R4.64+0xc] ;  /* 0x00000c1004227981 */ /* 0x000f68000c1e1900 */
[----:B------:R-:W5:Y:S04]  /*0b10*/  LDG.E R42, desc[UR10][R6.64+0x4] ;  /* 0x0000040a062a7981 */ /* 0x000f68000c1e1900 */
[----:B------:R0:W5:Y:S04]  /*0b20*/  LDG.E R20, desc[UR4][R4.64+0x4] ;  /* 0x0000040404147981 */ /* 0x000168000c1e1900 */
[----:B------:R1:W5:Y:S01]  /*0b30*/  LDG.E R21, desc[UR6][R6.64] ;  /* 0x0000000606157981 */ /* 0x000362000c1e1900 */
[----:B------:R-:W-:-:S02]  /*0b40*/  HFMA2 R27, -RZ, RZ, 0, 0 ;  /* 0x00000000ff1b7431 */ /* 0x000fc400000001ff */
[----:B------:R-:W-:Y:S02]  /*0b50*/  IMAD.MOV.U32 R29, RZ, RZ, RZ ;  /* 0x000000ffff1d7224 */ /* 0x000fe400078e00ff */
[----:B------:R-:W-:Y:S02]  /*0b60*/  IMAD.MOV.U32 R35, RZ, RZ, RZ ;  /* 0x000000ffff237224 */ /* 0x000fe400078e00ff */
[----:B------:R-:W-:Y:S02]  /*0b70*/  IMAD.MOV.U32 R37, RZ, RZ, RZ ;  /* 0x000000ffff257224 */ /* 0x000fe400078e00ff */
[-C--:B--2---:R-:W-:Y:S01]  /*0b80*/  FMUL R15, R38, R8.reuse ;  /* 0x00000008260f7220 */ /* 0x084fe20000400000 */
[C---:B------:R-:W-:Y:S01]  /*0b90*/  FMUL R8, R39.reuse, R8 ;  /* 0x0000000827087220 */ /* 0x040fe20000400000 */
[C---:B---3--:R-:W-:Y:S02]  /*0ba0*/  FMUL R11, R36.reuse, R3 ;  /* 0x00000003240b7220 */ /* 0x048fe40000400000 */
[-C--:B----4-:R-:W-:Y:S01]  /*0bb0*/  FFMA R15, R36, R13.reuse, R15 ;  /* 0x0000000d240f7223 */ /* 0x090fe2000000000f */
[----:B------:R-:W-:Y:S01]  /*0bc0*/  FFMA R10, R40, R13, R8 ;  /* 0x0000000d280a7223 */ /* 0x000fe20000000008 */
[-C--:B-----5:R-:W-:Y:S01]  /*0bd0*/  FMUL R9, R39, R0.reuse ;  /* 0x0000000027097220 */ /* 0x0a0fe20000400000 */
[----:B------:R-:W-:Y:S01]  /*0be0*/  FFMA R11, R38, R0, R11 ;  /* 0x00000000260b7223 */ /* 0x000fe2000000000b */
[----:B0-----:R-:W-:-:S02]  /*0bf0*/  FMUL R5, R15, R14 ;  /* 0x0000000e0f057220 */ /* 0x001fc40000400000 */
[----:B------:R-:W-:Y:S01]  /*0c00*/  FFMA R3, R40, R3, R9 ;  /* 0x0000000328037223 */ /* 0x000fe20000000009 */
[----:B------:R-:W-:Y:S01]  /*0c10*/  FMUL R0, R11, R14 ;  /* 0x0000000e0b007220 */ /* 0x000fe20000400000 */
[----:B-1----:R-:W-:-:S03]  /*0c20*/  FFMA R7, R10, R12, R5 ;  /* 0x0000000c0a077223 */ /* 0x002fc60000000005 */
[----:B------:R-:W-:Y:S01]  /*0c30*/  FFMA R9, R3, R12, R0 ;  /* 0x0000000c03097223 */ /* 0x000fe20000000000 */
[-C--:B------:R-:W-:Y:S01]  /*0c40*/  FMUL R5, R15, R34.reuse ;  /* 0x000000220f057220 */ /* 0x080fe20000400000 */
[C---:B------:R-:W-:Y:S01]  /*0c50*/  FMUL R8, R11.reuse, R34 ;  /* 0x000000220b087220 */ /* 0x040fe20000400000 */
[-C--:B------:R-:W-:Y:S01]  /*0c60*/  FMUL R0, R11, R42.reuse ;  /* 0x0000002a0b007220 */ /* 0x080fe20000400000 */
[----:B------:R-:W-:Y:S01]  /*0c70*/  FMUL R15, R15, R42 ;  /* 0x0000002a0f0f7220 */ /* 0x000fe20000400000 */
[CC--:B------:R-:W-:Y:S01]  /*0c80*/  FFMA R6, R10.reuse, R20.reuse, R5 ;  /* 0x000000140a067223 */ /* 0x0c0fe20000000005 */
[C---:B------:R-:W-:Y:S01]  /*0c90*/  FFMA R8, R3.reuse, R20, R8 ;  /* 0x0000001403087223 */ /* 0x040fe20000000008 */
[-C--:B------:R-:W-:Y:S01]  /*0ca0*/  FFMA R11, R3, R21.reuse, R0 ;  /* 0x00000015030b7223 */ /* 0x080fe20000000000 */
[----:B------:R-:W-:Y:S01]  /*0cb0*/  FFMA R10, R10, R21, R15 ;  /* 0x000000150a0a7223 */ /* 0x000fe2000000000f */
[----:B------:R-:W-:Y:S06]  /*0cc0*/  BRA `(.L_x_6) ;  /* 0x0000000400b47947 */ /* 0x000fec0003800000 */
.L_x_7:
[----:B------:R-:W0:Y:S01]  /*0cd0*/  LDC.64 R4, c[0x0][0x388] ;  /* 0x0000e200ff047b82 */ /* 0x000e220000000a00 */
[----:B------:R-:W-:Y:S01]  /*0ce0*/  IMAD.IADD R13, R17, 0x1, -R28 ;  /* 0x00000001110d7824 */ /* 0x000fe200078e0a1c */
[C---:B------:R-:W-:Y:S02]  /*0cf0*/  R2UR UR8, R32.reuse ;  /* 0x00000000200872ca */ /* 0x040fe400000e0000 */
[C---:B------:R-:W-:Y:S02]  /*0d00*/  R2UR UR9, R33.reuse ;  /* 0x00000000210972ca */ /* 0x040fe400000e0000 */
[----:B------:R-:W-:Y:S02]  /*0d10*/  R2UR UR10, R32 ;  /* 0x00000000200a72ca */ /* 0x000fe400000e0000 */
[----:B------:R-:W-:Y:S02]  /*0d20*/  R2UR UR11, R33 ;  /* 0x00000000210b72ca */ /* 0x000fe400000e0000 */
[----:B------:R-:W-:-:S02]  /*0d30*/  SHF.L.U32 R11, R13, 0x2, RZ ;  /* 0x000000020d0b7819 */ /* 0x000fc400000006ff */
[C---:B------:R-:W-:Y:S02]  /*0d40*/  R2UR UR4, R32.reuse ;  /* 0x00000000200472ca */ /* 0x040fe400000e0000 */
        /* <DEDUP_REMOVED lines=22> */
.L_x_16:
[----:B------:R-:W0:Y:S02]  /*0eb0*/  MUFU.RCP R3, R10 ;  /* 0x0000000a00037308 */ /* 0x000e240000001000 */
[----:B0-----:R-:W-:-:S04]  /*0ec0*/  FFMA R0, R10, R3, -1 ;  /* 0xbf8000000a007423 */ /* 0x001fc80000000003 */
[----:B------:R-:W-:-:S04]  /*0ed0*/  FADD.FTZ R0, -R0, -RZ ;  /* 0x800000ff00007221 */ /* 0x000fc80000010100 */
[----:B------:R-:W-:-:S07]  /*0ee0*/  FFMA R3, R3, R0, R3 ;  /* 0x0000000003037223 */ /* 0x000fce0000000003 */
.L_x_17:
[----:B------:R-:W-:Y:S05]  /*0ef0*/  BSYNC.RECONVERGENT B3 ;  /* 0x0000000000037941 */ /* 0x000fea0003800200 */
.L_x_15:
[-C--:B------:R-:W-:Y:S01]  /*0f00*/  FMUL R40, R6, R3.reuse ;  /* 0x0000000306287220 */ /* 0x080fe20000400000 */
[-C--:B------:R-:W-:Y:S01]  /*0f10*/  FMUL R36, R8, -R3.reuse ;  /* 0x8000000308247220 */ /* 0x080fe20000400000 */
[-C--:B------:R-:W-:Y:S01]  /*0f20*/  FMUL R39, R9, -R3.reuse ;  /* 0x8000000309277220 */ /* 0x080fe20000400000 */
[----:B------:R-:W-:-:S07]  /*0f30*/  FMUL R38, R7, R3 ;  /* 0x0000000307267220 */ /* 0x000fce0000400000 */
.L_x_14:
[----:B------:R-:W-:Y:S05]  /*0f40*/  BSYNC.RECONVERGENT B2 ;  /* 0x0000000000027941 */ /* 0x000fea0003800200 */
.L_x_13:
        /* <DEDUP_REMOVED lines=10> */
[----:B------:R-:W2:Y:S01]  /*0ff0*/  LDC.64 R8, c[0x0][0x398] ;  /* 0x0000e600ff087b82 */ /* 0x000ea20000000a00 */
[C---:B------:R-:W-:Y:S01]  /*1000*/  R2UR UR14, R32.reuse ;  /* 0x00000000200e72ca */ /* 0x040fe200000e0000 */
[----:B------:R-:W3:Y:S01]  /*1010*/  LDG.E R3, desc[UR4][R30.64] ;  /* 0x000000041e037981 */ /* 0x000ee2000c1e1900 */
[C---:B------:R-:W-:Y:S02]  /*1020*/  R2UR UR15, R33.reuse ;  /* 0x00000000210f72ca */ /* 0x040fe400000e0000 */
[----:B------:R-:W-:Y:S01]  /*1030*/  R2UR UR16, R32 ;  /* 0x00000000201072ca */ /* 0x000fe200000e0000 */
[----:B------:R-:W4:Y:S01]  /*1040*/  LDG.E R10, desc[UR10][R30.64+0xc] ;  /* 0x00000c0a1e0a7981 */ /* 0x000f22000c1e1900 */
[----:B------:R-:W-:-:S02]  /*1050*/  R2UR UR17, R33 ;  /* 0x00000000211172ca */ /* 0x000fc400000e0000 */
[C---:B------:R-:W-:Y:S01]  /*1060*/  R2UR UR18, R32.reuse ;  /* 0x00000000201272ca */ /* 0x040fe200000e0000 */
[----:B------:R-:W5:Y:S01]  /*1070*/  LDG.E R0, desc[UR6][R30.64+0x4] ;  /* 0x000004061e007981 */ /* 0x000f62000c1e1900 */
[C---:B------:R-:W-:Y:S02]  /*1080*/  R2UR UR19, R33.reuse ;  /* 0x00000000211372ca */ /* 0x040fe400000e0000 */
[----:B------:R-:W-:Y:S02]  /*1090*/  R2UR UR12, R32 ;  /* 0x00000000200c72ca */ /* 0x000fe400000e0000 */
[----:B------:R-:W-:Y:S01]  /*10a0*/  R2UR UR13, R33 ;  /* 0x00000000210d72ca */ /* 0x000fe200000e0000 */
[C---:B0-----:R-:W-:Y:S01]  /*10b0*/  IMAD.WIDE R4, R11.reuse, 0x4, R4 ;  /* 0x000000040b047825 */ /* 0x041fe200078e0204 */
[----:B------:R-:W5:Y:S03]  /*10c0*/  LDG.E R15, desc[UR8][R30.64+0x8] ;  /* 0x000008081e0f7981 */ /* 0x000f66000c1e1900 */
[----:B-1----:R-:W-:Y:S01]  /*10d0*/  IMAD.WIDE R6, R11, 0x4, R6 ;  /* 0x000000040b067825 */ /* 0x002fe200078e0206 */
[----:B------:R-:W5:Y:S03]  /*10e0*/  LDG.E R14, desc[UR14][R4.64+0x8] ;  /* 0x0000080e040e7981 */ /* 0x000f66000c1e1900 */
[----:B------:R-:W-:Y:S01]  /*10f0*/  IMAD.SHL.U32 R11, R13, 0x2, RZ ;  /* 0x000000020d0b7824 */ /* 0x000fe200078e00ff */
[----:B------:R-:W5:Y:S03]  /*1100*/  LDG.E R34, desc[UR16][R4.64+0xc] ;  /* 0x00000c1004227981 */ /* 0x000f66000c1e1900 */
[----:B--2---:R-:W-:Y:S01]  /*1110*/  IMAD.WIDE R8, R11, 0x4, R8 ;  /* 0x000000040b087825 */ /* 0x004fe200078e0208 */
[----:B------:R-:W2:Y:S04]  /*1120*/  LDG.E R42, desc[UR18][R6.64+0x8] ;  /* 0x00000812062a7981 */ /* 0x000ea8000c1e1900 */
[----:B------:R-:W2:Y:S04]  /*1130*/  LDG.E R12, desc[UR12][R4.64] ;  /* 0x0000000c040c7981 */ /* 0x000ea8000c1e1900 */
[----:B------:R-:W2:Y:S04]  /*1140*/  LDG.E R44, desc[UR10][R6.64+0xc] ;  /* 0x00000c0a062c7981 */ /* 0x000ea8000c1e1900 */
[----:B------:R-:W2:Y:S04]  /*1150*/  LDG.E R46, desc[UR14][R8.64+0x4] ;  /* 0x0000040e082e7981 */ /* 0x000ea8000c1e1900 */
[----:B------:R0:W2:Y:S04]  /*1160*/  LDG.E R20, desc[UR4][R4.64+0x4] ;  /* 0x0000040404147981 */ /* 0x0000a8000c1e1900 */
[----:B------:R-:W2:Y:S04]  /*1170*/  LDG.E R27, desc[UR6][R6.64] ;  /* 0x00000006061b7981 */ /* 0x000ea8000c1e1900 */
[----:B------:R2:W2:Y:S04]  /*1180*/  LDG.E R29, desc[UR8][R6.64+0x4] ;  /* 0x00000408061d7981 */ /* 0x0004a8000c1e1900 */
[----:B------:R1:W2:Y:S01]  /*1190*/  LDG.E R35, desc[UR12][R8.64] ;  /* 0x0000000c08237981 */ /* 0x0002a2000c1e1900 */
[----:B---3--:R-:W-:Y:S01]  /*11a0*/  FMUL R13, R36, R3 ;  /* 0x00000003240d7220 */ /* 0x008fe20000400000 */
[CC--:B----4-:R-:W-:Y:S01]  /*11b0*/  FMUL R21, R38.reuse, R10.reuse ;  /* 0x0000000a26157220 */ /* 0x0d0fe20000400000 */
[C---:B------:R-:W-:Y:S01]  /*11c0*/  FMUL R10, R39.reuse, R10 ;  /* 0x0000000a270a7220 */ /* 0x040fe20000400000 */
[-C--:B-----5:R-:W-:Y:S01]  /*11d0*/  FMUL R11, R39, R0.reuse ;  /* 0x00000000270b7220 */ /* 0x0a0fe20000400000 */
[----:B------:R-:W-:-:S03]  /*11e0*/  FFMA R13, R38, R0, R13 ;  /* 0x00000000260d7223 */ /* 0x000fc6000000000d */
[----:B------:R-:W-:Y:S01]  /*11f0*/  FFMA R11, R40, R3, R11 ;  /* 0x00000003280b7223 */ /* 0x000fe2000000000b */
[-C--:B------:R-:W-:Y:S01]  /*1200*/  FFMA R21, R36, R15.reuse, R21 ;  /* 0x0000000f24157223 */ /* 0x080fe20000000015 */
[----:B------:R-:W-:Y:S01]  /*1210*/  FFMA R10, R40, R15, R10 ;  /* 0x0000000f280a7223 */ /* 0x000fe2000000000a */
[-C--:B------:R-:W-:Y:S02]  /*1220*/  FMUL R0, R13, R14.reuse ;  /* 0x0000000e0d007220 */ /* 0x080fe40000400000 */
[----:B------:R-:W-:Y:S01]  /*1230*/  FMUL R3, R21, R14 ;  /* 0x0000000e15037220 */ /* 0x000fe20000400000 */
[-C--:B0-----:R-:W-:Y:S01]  /*1240*/  FMUL R4, R13, R34.reuse ;  /* 0x000000220d047220 */ /* 0x081fe20000400000 */
[----:B------:R-:W-:Y:S01]  /*1250*/  FMUL R5, R21, R34 ;  /* 0x0000002215057220 */ /* 0x000fe20000400000 */
[-C--:B--2---:R-:W-:Y:S01]  /*1260*/  FMUL R6, R13, R42.reuse ;  /* 0x0000002a0d067220 */ /* 0x084fe20000400000 */
[----:B------:R-:W-:Y:S01]  /*1270*/  FMUL R7, R21, R42 ;  /* 0x0000002a15077220 */ /* 0x000fe20000400000 */
[-C--:B------:R-:W-:Y:S01]  /*1280*/  FFMA R0, R11, R12.reuse, R0 ;  /* 0x0000000c0b007223 */ /* 0x080fe20000000000 */
[C---:B------:R-:W-:Y:S01]  /*1290*/  FFMA R3, R10.reuse, R12, R3 ;  /* 0x0000000c0a037223 */ /* 0x040fe20000000003 */
[-C--:B-1----:R-:W-:Y:S01]  /*12a0*/  FMUL R8, R13, R44.reuse ;  /* 0x0000002c0d087220 */ /* 0x082fe20000400000 */
[----:B------:R-:W-:Y:S01]  /*12b0*/  FMUL R15, R21, R44 ;  /* 0x0000002c150f7220 */ /* 0x000fe20000400000 */
[-C--:B------:R-:W-:Y:S01]  /*12c0*/  FMUL R12, R13, R46.reuse ;  /* 0x0000002e0d0c7220 */ /* 0x080fe20000400000 */
[----:B------:R-:W-:Y:S01]  /*12d0*/  FMUL R21, R21, R46 ;  /* 0x0000002e15157220 */ /* 0x000fe20000400000 */
[CC--:B------:R-:W-:Y:S01]  /*12e0*/  FFMA R4, R11.reuse, R20.reuse, R4 ;  /* 0x000000140b047223 */ /* 0x0c0fe20000000004 */
[C---:B------:R-:W-:Y:S01]  /*12f0*/  FFMA R5, R10.reuse, R20, R5 ;  /* 0x000000140a057223 */ /* 0x040fe20000000005 */
[CC--:B------:R-:W-:Y:S01]  /*1300*/  FFMA R9, R11.reuse, R27.reuse, R6 ;  /* 0x0000001b0b097223 */ /* 0x0c0fe20000000006 */
[----:B------:R-:W-:Y:S01]  /*1310*/  FFMA R7, R10, R27, R7 ;  /* 0x0000001b0a077223 */ /* 0x000fe20000000007 */
[----:B------:R-:W-:Y:S01]  /*1320*/  FADD R37, -R0, -RZ ;  /* 0x800000ff00257221 */ /* 0x000fe20000000100 */
[-C--:B------:R-:W-:Y:S01]  /*1330*/  FFMA R8, R11, R29.reuse, R8 ;  /* 0x0000001d0b087223 */ /* 0x080fe20000000008 */
[C---:B------:R-:W-:Y:S01]  /*1340*/  FFMA R6, R10.reuse, R29, R15 ;  /* 0x0000001d0a067223 */ /* 0x040fe2000000000f */
[----:B------:R-:W-:Y:S01]  /*1350*/  FADD R29, -R3, -RZ ;  /* 0x800000ff031d7221 */ /* 0x000fe20000000100 */
[----:B------:R-:W-:Y:S01]  /*1360*/  FADD R27, -R5, -RZ ;  /* 0x800000ff051b7221 */ /* 0x000fe20000000100 */
[-C--:B------:R-:W-:Y:S01]  /*1370*/  FFMA R11, R11, R35.reuse, R12 ;  /* 0x000000230b0b7223 */ /* 0x080fe2000000000c */
[----:B------:R-:W-:Y:S01]  /*1380*/  FFMA R10, R10, R35, R21 ;  /* 0x000000230a0a7223 */ /* 0x000fe20000000015 */
[----:B------:R-:W-:-:S07]  /*1390*/  FADD R35, -R4, -RZ ;  /* 0x800000ff04237221 */ /* 0x000fce0000000100 */
.L_x_6:
[----:B------:R-:W-:Y:S05]  /*13a0*/  BSYNC.RECONVERGENT B1 ;  /* 0x0000000000017941 */ /* 0x000fea0003800200 */
.L_x_5:
[----:B------:R-:W0:Y:S01]  /*13b0*/  LDC R4, c[0x0][0x3ac] ;  /* 0x0000eb00ff047b82 */ /* 0x000e220000000800 */
[----:B------:R-:W-:Y:S01]  /*13c0*/  IMAD.IADD R13, R17, 0x1, R28 ;  /* 0x00000001110d7824 */ /* 0x000fe200078e021c */
[----:B------:R-:W-:Y:S01]  /*13d0*/  BSSY.RECONVERGENT B1, `(.L_x_18) ;  /* 0x00000d4000017945 */ /* 0x000fe20003800200 */
[----:B------:R-:W-:Y:S01]  /*13e0*/  HFMA2 R20, -RZ, RZ, 0, 0 ;  /* 0x00000000ff147431 */ /* 0x000fe200000001ff */
[----:B------:R-:W-:Y:S02]  /*13f0*/  MOV R34, RZ ;  /* 0x000000ff00227202 */ /* 0x000fe40000000f00 */
[----:B------:R-:W-:Y:S01]  /*1400*/  CS2R R42, SRZ ;  /* 0x00000000002a7805 */ /* 0x000fe2000001ff00 */
[----:B------:R-:W-:Y:S01]  /*1410*/  IMAD.MOV.U32 R41, RZ, RZ, RZ ;  /* 0x000000ffff297224 */ /* 0x000fe200078e00ff */
[----:B------:R-:W-:Y:S01]  /*1420*/  CS2R R14, SRZ ;  /* 0x00000000000e7805 */ /* 0x000fe2000001ff00 */
[----:B------:R-:W-:Y:S02]  /*1430*/  IMAD.MOV.U32 R3, RZ, RZ, RZ ;  /* 0x000000ffff037224 */ /* 0x000fe400078e00ff */
[----:B------:R-:W-:-:S02]  /*1440*/  IMAD.MOV.U32 R0, RZ, RZ, RZ ;  /* 0x000000ffff007224 */ /* 0x000fc400078e00ff */
[----:B------:R-:W-:Y:S01]  /*1450*/  IMAD.MOV.U32 R12, RZ, RZ, RZ ;  /* 0x000000ffff0c7224 */ /* 0x000fe200078e00ff */
[----:B0-----:R-:W-:-:S13]  /*1460*/  ISETP.GE.AND P0, PT, R13, R4, PT ;  /* 0x000000040d00720c */ /* 0x001fda0003f06270 */
[----:B------:R-:W-:Y:S05]  /*1470*/  @P0 BRA `(.L_x_19) ;  /* 0x0000000c00240947 */ /* 0x000fea0003800000 */
[----:B------:R-:W-:-:S05]  /*1480*/  IMAD.IADD R0, R28, 0x1, R13 ;  /* 0x000000011c007824 */ /* 0x000fca00078e020d */
[----:B------:R-:W-:-:S13]  /*1490*/  ISETP.GE.AND P0, PT, R0, R4, PT ;  /* 0x000000040000720c */ /* 0x000fda0003f06270 */
[----:B------:R-:W-:Y:S05]  /*14a0*/  @!P0 BRA `(.L_x_20) ;  /* 0x0000000400688947 */ /* 0x000fea0003800000 */
[----:B------:R-:W-:Y:S01]  /*14b0*/  R2UR UR8, R32 ;  /* 0x00000000200872ca */ /* 0x000fe200000e0000 */
[----:B------:R-:W-:Y:S01]  /*14c0*/  IMAD.WIDE R4, R28, 0x10, R24 ;  /* 0x000000101c047825 */ /* 0x000fe200078e0218 */
[C---:B------:R-:W-:Y:S02]  /*14d0*/  R2UR UR9, R33.reuse ;  /* 0x00000000210972ca */ /* 0x040fe400000e0000 */
[C---:B------:R-:W-:Y:S02]  /*14e0*/  R2UR UR10, R32.reuse ;  /* 0x00000000200a72ca */ /* 0x040fe400000e0000 */
[C---:B------:R-:W-:Y:S02]  /*14f0*/  R2UR UR11, R33.reuse ;  /* 0x00000000210b72ca */ /* 0x040fe400000e0000 */
[----:B------:R-:W-:Y:S02]  /*1500*/  R2UR UR4, R32 ;  /* 0x00000000200472ca */ /* 0x000fe400000e0000 */
[----:B------:R-:W-:-:S02]  /*1510*/  R2UR UR5, R33 ;  /* 0x00000000210572ca */ /* 0x000fc400000e0000 */
[----:B------:R-:W-:Y:S02]  /*1520*/  R2UR UR6, R32 ;  /* 0x00000000200672ca */ /* 0x000fe400000e0000 */
[----:B------:R-:W-:Y:S01]  /*1530*/  R2UR UR7, R33 ;  /* 0x00000000210772ca */ /* 0x000fe200000e0000 */
        /* <DEDUP_REMOVED lines=18> */
.L_x_24:
[----:B------:R-:W0:Y:S02]  /*1660*/  MUFU.RCP R3, R42 ;  /* 0x0000002a00037308 */ /* 0x000e240000001000 */
[----:B0-----:R-:W-:-:S04]  /*1670*/  FFMA R0, R42, R3, -1 ;  /* 0xbf8000002a007423 */ /* 0x001fc80000000003 */
[----:B------:R-:W-:-:S04]  /*1680*/  FADD.FTZ R0, -R0, -RZ ;  /* 0x800000ff00007221 */ /* 0x000fc80000010100 */
[----:B------:R-:W-:-:S07]  /*1690*/  FFMA R3, R3, R0, R3 ;  /* 0x0000000003037223 */ /* 0x000fce0000000003 */
.L_x_25:
[----:B------:R-:W-:Y:S05]  /*16a0*/  BSYNC.RECONVERGENT B3 ;  /* 0x0000000000037941 */ /* 0x000fea0003800200 */
.L_x_23:
[-C--:B------:R-:W-:Y:S01]  /*16b0*/  FMUL R40, R12, R3.reuse ;  /* 0x000000030c287220 */ /* 0x080fe20000400000 */
[-C--:B------:R-:W-:Y:S01]  /*16c0*/  FMUL R36, R14, -R3.reuse ;  /* 0x800000030e247220 */ /* 0x080fe20000400000 */
[-C--:B------:R-:W-:Y:S01]  /*16d0*/  FMUL R39, R20, -R3.reuse ;  /* 0x8000000314277220 */ /* 0x080fe20000400000 */
[----:B------:R-:W-:-:S07]  /*16e0*/  FMUL R38, R15, R3 ;  /* 0x000000030f267220 */ /* 0x000fce0000400000 */
.L_x_22:
[----:B------:R-:W-:Y:S05]  /*16f0*/  BSYNC.RECONVERGENT B2 ;  /* 0x0000000000027941 */ /* 0x000fea0003800200 */
.L_x_21:
[----:B------:R-:W0:Y:S01]  /*1700*/  LDC.64 R4, c[0x0][0x390] ;  /* 0x0000e400ff047b82 */ /* 0x000e220000000a00 */
[C---:B------:R-:W-:Y:S01]  /*1710*/  R2UR UR4, R32.reuse ;  /* 0x00000000200472ca */ /* 0x040fe200000e0000 */
[----:B------:R-:W-:Y:S01]  /*1720*/  IMAD.SHL.U32 R3, R17, 0x4, RZ ;  /* 0x0000000411037824 */ /* 0x000fe200078e00ff */
[C---:B------:R-:W-:Y:S02]  /*1730*/  R2UR UR5, R33.reuse ;  /* 0x00000000210572ca */ /* 0x040fe400000e0000 */
[C---:B------:R-:W-:Y:S02]  /*1740*/  R2UR UR10, R32.reuse ;  /* 0x00000000200a72ca */ /* 0x040fe400000e0000 */
[C---:B------:R-:W-:Y:S01]  /*1750*/  R2UR UR11, R33.reuse ;  /* 0x00000000210b72ca */ /* 0x040fe200000e0000 */
[----:B------:R-:W1:Y:S01]  /*1760*/  LDC.64 R20, c[0x0][0x398] ;  /* 0x0000e600ff147b82 */ /* 0x000e620000000a00 */
[----:B------:R-:W-:Y:S02]  /*1770*/  R2UR UR6, R32 ;  /* 0x00000000200672ca */ /* 0x000fe400000e0000 */
[----:B------:R-:W-:-:S02]  /*1780*/  R2UR UR7, R33 ;  /* 0x00000000210772ca */ /* 0x000fc400000e0000 */
[C---:B------:R-:W-:Y:S02]  /*1790*/  R2UR UR8, R32.reuse ;  /* 0x00000000200872ca */ /* 0x040fe400000e0000 */
[----:B------:R-:W-:Y:S02]  /*17a0*/  R2UR UR9, R33 ;  /* 0x00000000210972ca */ /* 0x000fe400000e0000 */
[----:B------:R-:W-:Y:S02]  /*17b0*/  SHF.L.U32 R41, R17, 0x1, RZ ;  /* 0x0000000111297819 */ /* 0x000fe400000006ff */
[C---:B------:R-:W-:Y:S02]  /*17c0*/  R2UR UR14, R32.reuse ;  /* 0x00000000200e72ca */ /* 0x040fe400000e0000 */
[----:B------:R-:W-:Y:S02]  /*17d0*/  R2UR UR15, R33 ;  /* 0x00000000210f72ca */ /* 0x000fe400000e0000 */
[----:B------:R-:W-:Y:S01]  /*17e0*/  R2UR UR12, R32 ;  /* 0x00000000200c72ca */ /* 0x000fe200000e0000 */
[----:B0-----:R-:W-:Y:S01]  /*17f0*/  IMAD.WIDE R4, R3, 0x4, R4 ;  /* 0x0000000403047825 */ /* 0x001fe200078e0204 */
[----:B------:R-:W-:-:S04]  /*1800*/  R2UR UR13, R33 ;  /* 0x00000000210d72ca */ /* 0x000fc800000e0000 */
[----:B------:R-:W2:Y:S01]  /*1810*/  LDG.E R3, desc[UR4][R4.64] ;  /* 0x0000000404037981 */ /* 0x000ea2000c1e1900 */
[----:B-1----:R-:W-:-:S03]  /*1820*/  IMAD.WIDE R20, R41, 0x4, R20 ;  /* 0x0000000429147825 */ /* 0x002fc600078e0214 */
[----:B------:R-:W3:Y:S01]  /*1830*/  LDG.E R12, desc[UR10][R4.64+0xc] ;  /* 0x00000c0a040c7981 */ /* 0x000ee2000c1e1900 */
[----:B------:R-:W-:-:S03]  /*1840*/  IMAD.WIDE R14, R28, 0x10, R30 ;  /* 0x000000101c0e7825 */ /* 0x000fc600078e021e */
[----:B------:R-:W4:Y:S01]  /*1850*/  LDG.E R0, desc[UR6][R4.64+0x4] ;  /* 0x0000040604007981 */ /* 0x000f22000c1e1900 */
[----:B------:R-:W-:-:S03]  /*1860*/  IMAD.WIDE R20, R28, 0x8, R20 ;  /* 0x000000081c147825 */ /* 0x000fc600078e0214 */
[----:B------:R4:W5:Y:S04]  /*1870*/  LDG.E R43, desc[UR8][R4.64+0x8] ;  /* 0x00000808042b7981 */ /* 0x000968000c1e1900 */
[----:B------:R-:W5:Y:S04]  /*1880*/  LDG.E R44, desc[UR14][R14.64+0x8] ;  /* 0x0000080e0e2c7981 */ /* 0x000f68000c1e1900 */
[----:B------:R-:W5:Y:S04]  /*1890*/  LDG.E R46, desc[UR6][R14.64+0xc] ;  /* 0x00000c060e2e7981 */ /* 0x000f68000c1e1900 */
[----:B------:R-:W5:Y:S04]  /*18a0*/  LDG.E R50, desc[UR10][R20.64+0x4] ;  /* 0x0000040a14327981 */ /* 0x000f68000c1e1900 */
[----:B------:R-:W5:Y:S04]  /*18b0*/  LDG.E R42, desc[UR12][R14.64] ;  /* 0x0000000c0e2a7981 */ /* 0x000f68000c1e1900 */
[----:B------:R0:W5:Y:S04]  /*18c0*/  LDG.E R4, desc[UR4][R14.64+0x4] ;  /* 0x000004040e047981 */ /* 0x000168000c1e1900 */
[----:B------:R-:W5:Y:S01]  /*18d0*/  LDG.E R48, desc[UR8][R20.64] ;  /* 0x0000000814307981 */ /* 0x000f62000c1e1900 */
[----:B--2---:R-:W-:Y:S01]  /*18e0*/  FMUL R41, R36, R3 ;  /* 0x0000000324297220 */ /* 0x004fe20000400000 */
[CC--:B---3--:R-:W-:Y:S01]  /*18f0*/  FMUL R45, R38.reuse, R12.reuse ;  /* 0x0000000c262d7220 */ /* 0x0c8fe20000400000 */
[C---:B------:R-:W-:Y:S01]  /*1900*/  FMUL R12, R39.reuse, R12 ;  /* 0x0000000c270c7220 */ /* 0x040fe20000400000 */
[-C--:B----4-:R-:W-:Y:S01]  /*1910*/  FMUL R5, R39, R0.reuse ;  /* 0x0000000027057220 */ /* 0x090fe20000400000 */
[----:B------:R-:W-:Y:S01]  /*1920*/  FFMA R41, R38, R0, R41 ;  /* 0x0000000026297223 */ /* 0x000fe20000000029 */
[-C--:B-----5:R-:W-:Y:S01]  /*1930*/  FFMA R45, R36, R43.reuse, R45 ;  /* 0x0000002b242d7223 */ /* 0x0a0fe2000000002d */
[C---:B------:R-:W-:Y:S01]  /*1940*/  FFMA R43, R40.reuse, R43, R12 ;  /* 0x0000002b282b7223 */ /* 0x040fe2000000000c */
[----:B------:R-:W-:Y:S01]  /*1950*/  FFMA R5, R40, R3, R5 ;  /* 0x0000000328057223 */ /* 0x000fe20000000005 */
[-C--:B------:R-:W-:Y:S01]  /*1960*/  FMUL R0, R41, R44.reuse ;  /* 0x0000002c29007220 */ /* 0x080fe20000400000 */
[----:B------:R-:W-:Y:S01]  /*1970*/  FMUL R44, R45, R44 ;  /* 0x0000002c2d2c7220 */ /* 0x000fe20000400000 */
[-C--:B------:R-:W-:Y:S01]  /*1980*/  FMUL R12, R41, R46.reuse ;  /* 0x0000002e290c7220 */ /* 0x080fe20000400000 */
[----:B------:R-:W-:Y:S01]  /*1990*/  FMUL R46, R45, R46 ;  /* 0x0000002e2d2e7220 */ /* 0x000fe20000400000 */
[-C--:B------:R-:W-:Y:S01]  /*19a0*/  FMUL R41, R41, R50.reuse ;  /* 0x0000003229297220 */ /* 0x080fe20000400000 */
[----:B0-----:R-:W-:Y:S01]  /*19b0*/  FMUL R15, R45, R50 ;  /* 0x000000322d0f7220 */ /* 0x001fe20000400000 */
[-C--:B------:R-:W-:Y:S01]  /*19c0*/  FFMA R14, R5, R42.reuse, R0 ;  /* 0x0000002a050e7223 */ /* 0x080fe20000000000 */
[C---:B------:R-:W-:Y:S01]  /*19d0*/  FFMA R0, R43.reuse, R42, R44 ;  /* 0x0000002a2b007223 */ /* 0x040fe2000000002c */
[-C--:B------:R-:W-:Y:S01]  /*19e0*/  FFMA R3, R43, R4.reuse, R46 ;  /* 0x000000042b037223 */ /* 0x080fe2000000002e */
[C---:B------:R-:W-:Y:S01]  /*19f0*/  FFMA R12, R5.reuse, R4, R12 ;  /* 0x00000004050c7223 */ /* 0x040fe2000000000c */
[-C--:B------:R-:W-:Y:S01]  /*1a00*/  FFMA R20, R5, R48.reuse, R41 ;  /* 0x0000003005147223 */ /* 0x080fe20000000029 */
[----:B------:R-:W-:Y:S01]  /*1a10*/  FFMA R15, R43, R48, R15 ;  /* 0x000000302b0f7223 */ /* 0x000fe2000000000f */
[----:B------:R-:W-:Y:S01]  /*1a20*/  CS2R R42, SRZ ;  /* 0x00000000002a7805 */ /* 0x000fe2000001ff00 */
[----:B------:R-:W-:Y:S01]  /*1a30*/  IMAD.MOV.U32 R41, RZ, RZ, RZ ;  /* 0x000000ffff297224 */ /* 0x000fe200078e00ff */
[----:B------:R-:W-:Y:S06]  /*1a40*/  BRA `(.L_x_19) ;  /* 0x0000000400b07947 */ /* 0x000fec0003800000 */
.L_x_20:
        /* <DEDUP_REMOVED lines=27> */
.L_x_29:
[----:B------:R-:W0:Y:S02]  /*1c00*/  MUFU.RCP R3, R34 ;  /* 0x0000002200037308 */ /* 0x000e240000001000 */
[----:B0-----:R-:W-:-:S04]  /*1c10*/  FFMA R0, R34, R3, -1 ;  /* 0xbf80000022007423 */ /* 0x001fc80000000003 */
[----:B------:R-:W-:-:S04]  /*1c20*/  FADD.FTZ R0, -R0, -RZ ;  /* 0x800000ff00007221 */ /* 0x000fc80000010100 */
[----:B------:R-:W-:-:S07]  /*1c30*/  FFMA R3, R3, R0, R3 ;  /* 0x0000000003037223 */ /* 0x000fce0000000003 */
.L_x_30:
[----:B------:R-:W-:Y:S05]  /*1c40*/  BSYNC.RECONVERGENT B3 ;  /* 0x0000000000037941 */ /* 0x000fea0003800200 */
.L_x_28:
[-C--:B------:R-:W-:Y:S01]  /*1c50*/  FMUL R40, R12, R3.reuse ;  /* 0x000000030c287220 */ /* 0x080fe20000400000 */
[-C--:B------:R-:W-:Y:S01]  /*1c60*/  FMUL R36, R14, -R3.reuse ;  /* 0x800000030e247220 */ /* 0x080fe20000400000 */
[-C--:B------:R-:W-:Y:S01]  /*1c70*/  FMUL R39, R20, -R3.reuse ;  /* 0x8000000314277220 */ /* 0x080fe20000400000 */
[----:B------:R-:W-:-:S07]  /*1c80*/  FMUL R38, R15, R3 ;  /* 0x000000030f267220 */ /* 0x000fce0000400000 */
.L_x_27:
[----:B------:R-:W-:Y:S05]  /*1c90*/  BSYNC.RECONVERGENT B2 ;  /* 0x0000000000027941 */ /* 0x000fea0003800200 */
.L_x_26:
        /* <DEDUP_REMOVED lines=10> */
[C---:B------:R-:W-:Y:S02]  /*1d40*/  R2UR UR15, R33.reuse ;  /* 0x00000000210f72ca */ /* 0x040fe400000e0000 */
[C---:B------:R-:W-:Y:S02]  /*1d50*/  R2UR UR8, R32.reuse ;  /* 0x00000000200872ca */ /* 0x040fe400000e0000 */
[C---:B------:R-:W-:Y:S02]  /*1d60*/  R2UR UR9, R33.reuse ;  /* 0x00000000210972ca */ /* 0x040fe400000e0000 */
[C---:B------:R-:W-:Y:S02]  /*1d70*/  R2UR UR12, R32.reuse ;  /* 0x00000000200c72ca */ /* 0x040fe400000e0000 */
[----:B------:R-:W-:Y:S01]  /*1d80*/  R2UR UR13, R33 ;  /* 0x00000000210d72ca */ /* 0x000fe200000e0000 */
[----:B0-----:R-:W-:Y:S01]  /*1d90*/  IMAD.WIDE R20, R21, 0x4, R4 ;  /* 0x0000000415147825 */ /* 0x001fe200078e0204 */
[----:B------:R-:W-:-:S02]  /*1da0*/  R2UR UR16, R32 ;  /* 0x00000000201072ca */ /* 0x000fc400000e0000 */
[----:B------:R-:W-:Y:S02]  /*1db0*/  R2UR UR17, R33 ;  /* 0x00000000211172ca */ /* 0x000fe400000e0000 */
[----:B------:R-:W2:Y:S01]  /*1dc0*/  LDG.E R3, desc[UR4][R20.64] ;  /* 0x0000000414037981 */ /* 0x000ea2000c1e1900 */
[----:B------:R-:W-:Y:S01]  /*1dd0*/  SHF.L.U32 R43, R17, 0x1, RZ ;  /* 0x00000001112b7819 */ /* 0x000fe200000006ff */
[----:B------:R-:W-:Y:S01]  /*1de0*/  IMAD.WIDE R4, R28, 0x10, R20 ;  /* 0x000000101c047825 */ /* 0x000fe200078e0214 */
[----:B------:R-:W-:Y:S01]  /*1df0*/  R2UR UR18, R32 ;  /* 0x00000000201272ca */ /* 0x000fe200000e0000 */
[----:B------:R-:W3:Y:S01]  /*1e00*/  LDG.E R0, desc[UR6][R20.64+0x4] ;  /* 0x0000040614007981 */ /* 0x000ee2000c1e1900 */
[----:B------:R-:W-:Y:S01]  /*1e10*/  R2UR UR19, R33 ;  /* 0x00000000211372ca */ /* 0x000fe200000e0000 */
[----:B-1----:R-:W-:Y:S02]  /*1e20*/  IMAD.WIDE R42, R43, 0x4, R14 ;  /* 0x000000042b2a7825 */ /* 0x002fe400078e020e */
[----:B------:R-:W4:Y:S04]  /*1e30*/  LDG.E R12, desc[UR10][R20.64+0xc] ;  /* 0x00000c0a140c7981 */ /* 0x000f28000c1e1900 */
[----:B------:R-:W5:Y:S01]  /*1e40*/  LDG.E R44, desc[UR14][R4.64+0x8] ;  /* 0x0000080e042c7981 */ /* 0x000f62000c1e1900 */
[----:B------:R-:W-:-:S03]  /*1e50*/  IMAD.WIDE R14, R28, 0x10, R30 ;  /* 0x000000101c0e7825 */ /* 0x000fc600078e021e */
[----:B------:R3:W5:Y:S01]  /*1e60*/  LDG.E R45, desc[UR8][R20.64+0x8] ;  /* 0x00000808142d7981 */ /* 0x000762000c1e1900 */
[----:B------:R-:W-:-:S03]  /*1e70*/  IMAD.WIDE R42, R28, 0x8, R42 ;  /* 0x000000081c2a7825 */ /* 0x000fc600078e022a */
[----:B------:R-:W5:Y:S04]  /*1e80*/  LDG.E R34, desc[UR12][R4.64] ;  /* 0x0000000c04227981 */ /* 0x000f68000c1e1900 */
[----:B------:R-:W5:Y:S04]  /*1e90*/  LDG.E R46, desc[UR16][R4.64+0xc] ;  /* 0x00000c10042e7981 */ /* 0x000f68000c1e1900 */
[----:B------:R-:W5:Y:S04]  /*1ea0*/  LDG.E R50, desc[UR18][R14.64+0x8] ;  /* 0x000008120e327981 */ /* 0x000f68000c1e1900 */
[----:B------:R-:W5:Y:S04]  /*1eb0*/  LDG.E R54, desc[UR10][R14.64+0xc] ;  /* 0x00000c0a0e367981 */ /* 0x000f68000c1e1900 */
[----:B------:R-:W5:Y:S04]  /*1ec0*/  LDG.E R58, desc[UR14][R42.64+0x4] ;  /* 0x0000040e2a3a7981 */ /* 0x000f68000c1e1900 */
[----:B------:R0:W5:Y:S04]  /*1ed0*/  LDG.E R20, desc[UR4][R4.64+0x4] ;  /* 0x0000040404147981 */ /* 0x000168000c1e1900 */
[----:B------:R-:W5:Y:S04]  /*1ee0*/  LDG.E R48, desc[UR6][R14.64] ;  /* 0x000000060e307981 */ /* 0x000f68000c1e1900 */
[----:B------:R-:W5:Y:S04]  /*1ef0*/  LDG.E R56, desc[UR12][R42.64] ;  /* 0x0000000c2a387981 */ /* 0x000f68000c1e1900 */
[----:B------:R1:W5:Y:S01]  /*1f00*/  LDG.E R52, desc[UR8][R14.64+0x4] ;  /* 0x000004080e347981 */ /* 0x000362000c1e1900 */
[----:B--2---:R-:W-:Y:S01]  /*1f10*/  FMUL R41, R36, R3 ;  /* 0x0000000324297220 */ /* 0x004fe20000400000 */
[----:B---3--:R-:W-:-:S03]  /*1f20*/  FMUL R21, R39, R0 ;  /* 0x0000000027157220 */ /* 0x008fc60000400000 */
[C---:B------:R-:W-:Y:S01]  /*1f30*/  FFMA R41, R38.reuse, R0, R41 ;  /* 0x0000000026297223 */ /* 0x040fe20000000029 */
[-C--:B----4-:R-:W-:Y:S01]  /*1f40*/  FMUL R47, R38, R12.reuse ;  /* 0x0000000c262f7220 */ /* 0x090fe20000400000 */
[----:B------:R-:W-:Y:S01]  /*1f50*/  FFMA R21, R40, R3, R21 ;  /* 0x0000000328157223 */ /* 0x000fe20000000015 */
[----:B------:R-:W-:Y:S01]  /*1f60*/  FMUL R12, R39, R12 ;  /* 0x0000000c270c7220 */ /* 0x000fe20000400000 */
[----:B-----5:R-:W-:Y:S01]  /*1f70*/  FMUL R0, R41, R44 ;  /* 0x0000002c29007220 */ /* 0x020fe20000400000 */
[-C--:B------:R-:W-:Y:S02]  /*1f80*/  FFMA R47, R36, R45.reuse, R47 ;  /* 0x0000002d242f7223 */ /* 0x080fe4000000002f */
[----:B------:R-:W-:Y:S01]  /*1f90*/  FFMA R45, R40, R45, R12 ;  /* 0x0000002d282d7223 */ /* 0x000fe2000000000c */
[----:B0-----:R-:W-:Y:S01]  /*1fa0*/  FFMA R4, R21, R34, R0 ;  /* 0x0000002215047223 */ /* 0x001fe20000000000 */
[----:B------:R-:W-:Y:S01]  /*1fb0*/  FMUL R44, R47, R44 ;  /* 0x0000002c2f2c7220 */ /* 0x000fe20000400000 */
[-C--:B------:R-:W-:Y:S01]  /*1fc0*/  FMUL R0, R41, R46.reuse ;  /* 0x0000002e29007220 */ /* 0x080fe20000400000 */
[----:B------:R-:W-:-:S02]  /*1fd0*/  FMUL R46, R47, R46 ;  /* 0x0000002e2f2e7220 */ /* 0x000fc40000400000 */
[----:B------:R-:W-:Y:S01]  /*1fe0*/  FFMA R44, R45, R34, R44 ;  /* 0x000000222d2c7223 */ /* 0x000fe2000000002c */
[-C--:B------:R-:W-:Y:S01]  /*1ff0*/  FMUL R3, R41, R50.reuse ;  /* 0x0000003229037220 */ /* 0x080fe20000400000 */
[----:B------:R-:W-:Y:S01]  /*2000*/  FMUL R50, R47, R50 ;  /* 0x000000322f327220 */ /* 0x000fe20000400000 */
[-C--:B------:R-:W-:Y:S01]  /*2010*/  FMUL R12, R41, R54.reuse ;  /* 0x00000036290c7220 */ /* 0x080fe20000400000 */
[----:B------:R-:W-:Y:S01]  /*2020*/  FMUL R54, R47, R54 ;  /* 0x000000362f367220 */ /* 0x000fe20000400000 */
[-C--:B------:R-:W-:Y:S01]  /*2030*/  FMUL R41, R41, R58.reuse ;  /* 0x0000003a29297220 */ /* 0x080fe20000400000 */
[----:B-1----:R-:W-:Y:S01]  /*2040*/  FMUL R15, R47, R58 ;  /* 0x0000003a2f0f7220 */ /* 0x002fe20000400000 */
[-C--:B------:R-:W-:Y:S01]  /*2050*/  FFMA R43, R21, R20.reuse, R0 ;  /* 0x00000014152b7223 */ /* 0x080fe20000000000 */
[----:B------:R-:W-:Y:S01]  /*2060*/  FFMA R46, R45, R20, R46 ;  /* 0x000000142d2e7223 */ /* 0x000fe2000000002e */
[----:B------:R-:W-:Y:S01]  /*2070*/  FADD R42, -R44, -RZ ;  /* 0x800000ff2c2a7221 */ /* 0x000fe20000000100 */
[-C--:B------:R-:W-:Y:S01]  /*2080*/  FFMA R14, R21, R48.reuse, R3 ;  /* 0x00000030150e7223 */ /* 0x080fe20000000003 */
[----:B------:R-:W-:Y:S01]  /*2090*/  FFMA R0, R45, R48, R50 ;  /* 0x000000302d007223 */ /* 0x000fe20000000032 */
[----:B------:R-:W-:Y:S01]  /*20a0*/  FADD R43, -R43, -RZ ;  /* 0x800000ff2b2b7221 */ /* 0x000fe20000000100 */
[----:B------:R-:W-:Y:S01]  /*20b0*/  FADD R34, -R46, -RZ ;  /* 0x800000ff2e227221 */ /* 0x000fe20000000100 */
[-C--:B------:R-:W-:Y:S01]  /*20c0*/  FFMA R20, R21, R56.reuse, R41 ;  /* 0x0000003815147223 */ /* 0x080fe20000000029 */
[----:B------:R-:W-:Y:S01]  /*20d0*/  FFMA R15, R45, R56, R15 ;  /* 0x000000382d0f7223 */ /* 0x000fe2000000000f */
[----:B------:R-:W-:Y:S01]  /*20e0*/  FADD R41, -R4, -RZ ;  /* 0x800000ff04297221 */ /* 0x000fe20000000100 */
[-C--:B------:R-:W-:Y:S01]  /*20f0*/  FFMA R12, R21, R52.reuse, R12 ;  /* 0x00000034150c7223 */ /* 0x080fe2000000000c */
[----:B------:R-:W-:-:S07]  /*2100*/  FFMA R3, R45, R52, R54 ;  /* 0x000000342d037223 */ /* 0x000fce0000000036 */
.L_x_19:
[----:B------:R-:W-:Y:S05]  /*2110*/  BSYNC.RECONVERGENT B1 ;  /* 0x0000000000017941 */ /* 0x000fea0003800200 */
.L_x_18:
[----:B------:R-:W0:Y:S01]  /*2120*/  LDC.64 R4, c[0x0][0x398] ;  /* 0x0000e600ff047b82 */ /* 0x000e220000000a00 */
[C---:B------:R-:W-:Y:S01]  /*2130*/  R2UR UR4, R32.reuse ;  /* 0x00000000200472ca */ /* 0x040fe200000e0000 */
[----:B------:R-:W-:Y:S01]  /*2140*/  IMAD.SHL.U32 R45, R17, 0x2, RZ ;  /* 0x00000002112d7824 */ /* 0x000fe200078e00ff */
[C---:B------:R-:W-:Y:S02]  /*2150*/  R2UR UR5, R33.reuse ;  /* 0x00000000210572ca */ /* 0x040fe400000e0000 */
[C---:B------:R-:W-:Y:S02]  /*2160*/  R2UR UR6, R32.reuse ;  /* 0x00000000200672ca */ /* 0x040fe400000e0000 */
[C---:B------:R-:W-:Y:S02]  /*2170*/  R2UR UR7, R33.reuse ;  /* 0x00000000210772ca */ /* 0x040fe400000e0000 */
        /* <DEDUP_REMOVED lines=8> */
[----:B------:R-:W-:Y:S02]  /*2200*/  R2UR UR14, R32 ;  /* 0x00000000200e72ca */ /* 0x000fe400000e0000 */
[----:B------:R-:W-:Y:S01]  /*2210*/  R2UR UR15, R33 ;  /* 0x00000000210f72ca */ /* 0x000fe200000e0000 */
[----:B0-----:R-:W-:Y:S01]  /*2220*/  IMAD.WIDE R4, R45, 0x4, R4 ;  /* 0x000000042d047825 */ /* 0x001fe200078e0204 */
[----:B------:R-:W4:Y:S04]  /*2230*/  LDG.E R48, desc[UR8][R24.64+0x8] ;  /* 0x0000080818307981 */ /* 0x000f28000c1e1900 */
[----:B------:R-:W5:Y:S04]  /*2240*/  LDG.E R45, desc[UR10][R24.64+0xc] ;  /* 0x00000c0a182d7981 */ /* 0x000f68000c1e1900 */
[----:B------:R-:W5:Y:S04]  /*2250*/  LDG.E R50, desc[UR12][R4.64] ;  /* 0x0000000c04327981 */ /* 0x000f68000c1e1900 */
[----:B------:R0:W5:Y:S01]  /*2260*/  LDG.E R47, desc[UR14][R4.64+0x4] ;  /* 0x0000040e042f7981 */ /* 0x000162000c1e1900 */
[----:B------:R-:W-:-:S02]  /*2270*/  IMAD.IADD R13, R28, 0x1, R13 ;  /* 0x000000011c0d7824 */ /* 0x000fc400078e020d */
[----:B------:R-:W-:-:S03]  /*2280*/  IMAD.SHL.U32 R28, R28, 0x2, RZ ;  /* 0x000000021c1c7824 */ /* 0x000fc600078e00ff */
[----:B------:R-:W-:-:S04]  /*2290*/  ISETP.GE.AND P0, PT, R13, UR36, PT ;  /* 0x000000240d007c0c */ /* 0x000fc8000bf06270 */
[----:B------:R-:W-:Y:S01]  /*22a0*/  ISETP.GE.AND P0, PT, R17, R28, !P0 ;  /* 0x0000001c1100720c */ /* 0x000fe20004706270 */
[----:B------:R-:W-:-:S12]  /*22b0*/  IMAD.MOV.U32 R44, RZ, RZ, 0x1 ;  /* 0x00000001ff2c7424 */ /* 0x000fd800078e00ff */
[----:B------:R-:W-:Y:S01]  /*22c0*/  @!P0 IMAD.IADD R13, R28, 0x1, R13 ;  /* 0x000000011c0d8824 */ /* 0x000fe200078e020d */
[----:B------:R-:W-:-:S04]  /*22d0*/  @!P0 SHF.L.U32 R22, R22, 0x2, RZ ;  /* 0x0000000216168819 */ /* 0x000fc800000006ff */
[----:B------:R-:W-:-:S04]  /*22e0*/  @!P0 ISETP.GE.AND P1, PT, R13, UR36, PT ;  /* 0x000000240d008c0c */ /* 0x000fc8000bf26270 */
[----:B------:R-:W-:-:S04]  /*22f0*/  @!P0 ISETP.GE.OR P1, PT, R17, R22, !P1 ;  /* 0x000000161100820c */ /* 0x000fc80004f26670 */
[----:B0-----:R-:W-:-:S04]  /*2300*/  @!P0 SEL R4, RZ, 0x1, !P1 ;  /* 0x00000001ff048807 */ /* 0x001fc80004800000 */
[----:B------:R-:W-:Y:S01]  /*2310*/  @!P0 PRMT R44, R4, 0x7610, R44 ;  /* 0x00007610042c8816 */ /* 0x000fe2000000002c */
[----:B--2---:R-:W-:Y:S01]  /*2320*/  FADD R9, R46, -R9 ;  /* 0x800000092e097221 */ /* 0x004fe20000000000 */
[----:B---3--:R-:W-:-:S03]  /*2330*/  FADD R21, R21, -R8 ;  /* 0x8000000815157221 */ /* 0x008fc60000000000 */
[----:B------:R-:W-:Y:S01]  /*2340*/  FADD R49, R9, -R14 ;  /* 0x8000000e09317221 */ /* 0x000fe20000000000 */
[----:B----4-:R-:W-:Y:S01]  /*2350*/  FADD R7, R48, -R7 ;  /* 0x8000000730077221 */ /* 0x010fe20000000000 */
[----:B-----5:R-:W-:Y:S01]  /*2360*/  FADD R6, R45, -R6 ;  /* 0x800000062d067221 */ /* 0x020fe20000000000 */
[----:B------:R-:W-:Y:S01]  /*2370*/  FADD R11, R50, -R11 ;  /* 0x8000000b320b7221 */ /* 0x000fe20000000000 */
[----:B------:R-:W-:Y:S01]  /*2380*/  FADD R10, R47, -R10 ;  /* 0x8000000a2f0a7221 */ /* 0x000fe20000000000 */
[----:B------:R-:W-:Y:S01]  /*2390*/  FADD R51, R21, -R12 ;  /* 0x8000000c15337221 */ /* 0x000fe20000000000 */
[----:B------:R-:W-:Y:S01]  /*23a0*/  FADD R45, R7, -R0 ;  /* 0x80000000072d7221 */ /* 0x000fe20000000000 */
[----:B------:R-:W-:Y:S01]  /*23b0*/  FADD R47, R6, -R3 ;  /* 0x80000003062f7221 */ /* 0x000fe20000000000 */
[----:B------:R-:W-:Y:S01]  /*23c0*/  FADD R53, R11, -R20 ;  /* 0x800000140b357221 */ /* 0x000fe20000000000 */
[----:B------:R-:W-:-:S07]  /*23d0*/  FADD R55, R10, -R15 ;  /* 0x8000000f0a377221 */ /* 0x000fce0000000000 */
.L_x_4:
[----:B------:R-:W0:Y:S01]  /*23e0*/  LDC.64 R4, c[0x0][0x390] ;  /* 0x0000e400ff047b82 */ /* 0x000e220000000a00 */
[----:B------:R-:W-:Y:S05]  /*23f0*/  WARPSYNC.ALL ;  /* 0x0000000000007948 */ /* 0x000fea0003800000 */
[----:B------:R-:W-:Y:S01]  /*2400*/  R2UR UR4, R32 ;  /* 0x00000000200472ca */ /* 0x000fe200000e0000 */
[----:B------:R-:W-:Y:S01]  /*2410*/  VIADD R16, R16, 0x1 ;  /* 0x0000000110107836 */ /* 0x000fe20000000000 */
[----:B------:R-:W1:Y:S01]  /*2420*/  LDC.64 R6, c[0x0][0x398] ;  /* 0x0000e600ff067b82 */ /* 0x000e620000000a00 */
[----:B------:R-:W-:-:S07]  /*2430*/  R2UR UR5, R33 ;  /* 0x00000000210572ca */ /* 0x000fce00000e0000 */
[----:B------:R-:W-:Y:S01]  /*2440*/  BAR.SYNC.DEFER_BLOCKING 0x0 ;  /* 0x0000000000007b1d */ /* 0x000fe20000010000 */
[C---:B------:R-:W-:Y:S01]  /*2450*/  R2UR UR6, R32.reuse ;  /* 0x00000000200672ca */ /* 0x040fe200000e0000 */
[----:B------:R-:W-:Y:S01]  /*2460*/  IMAD.SHL.U32 R3, R17, 0x4, RZ ;  /* 0x0000000411037824 */ /* 0x000fe200078e00ff */
[----:B------:R-:W-:Y:S01]  /*2470*/  R2UR UR7, R33 ;  /* 0x00000000210772ca */ /* 0x000fe200000e0000 */
[----:B------:R-:W-:Y:S01]  /*2480*/  IMAD.SHL.U32 R9, R17, 0x2, RZ ;  /* 0x0000000211097824 */ /* 0x000fe200078e00ff */
[C---:B------:R-:W-:Y:S02]  /*2490*/  R2UR UR8, R32.reuse ;  /* 0x00000000200872ca */ /* 0x040fe400000e0000 */
[C---:B------:R-:W-:Y:S02]  /*24a0*/  R2UR UR9, R33.reuse ;  /* 0x00000000210972ca */ /* 0x040fe400000e0000 */
[----:B------:R-:W-:Y:S02]  /*24b0*/  R2UR UR10, R32 ;  /* 0x00000000200a72ca */ /* 0x000fe400000e0000 */
[----:B------:R-:W-:-:S02]  /*24c0*/  R2UR UR11, R33 ;  /* 0x00000000210b72ca */ /* 0x000fc400000e0000 */
[C---:B------:R-:W-:Y:S01]  /*24d0*/  R2UR UR12, R32.reuse ;  /* 0x00000000200c72ca */ /* 0x040fe200000e0000 */
[----:B0-----:R-:W-:Y:S01]  /*24e0*/  IMAD.WIDE R4, R3, 0x4, R4 ;  /* 0x0000000403047825 */ /* 0x001fe200078e0204 */
[C---:B------:R-:W-:Y:S02]  /*24f0*/  R2UR UR13, R33.reuse ;  /* 0x00000000210d72ca */ /* 0x040fe400000e0000 */
[C---:B------:R-:W-:Y:S02]  /*2500*/  R2UR UR14, R32.reuse ;  /* 0x00000000200e72ca */ /* 0x040fe400000e0000 */
[----:B------:R-:W-:Y:S02]  /*2510*/  R2UR UR15, R33 ;  /* 0x00000000210f72ca */ /* 0x000fe400000e0000 */
[C---:B------:R-:W-:Y:S01]  /*2520*/  R2UR UR16, R32.reuse ;  /* 0x00000000201072ca */ /* 0x040fe200000e0000 */
[----:B-1----:R-:W-:Y:S01]  /*2530*/  IMAD.WIDE R6, R9, 0x4, R6 ;  /* 0x0000000409067825 */ /* 0x002fe200078e0206 */
[----:B------:R-:W-:Y:S01]  /*2540*/  R2UR UR17, R33 ;  /* 0x00000000211172ca */ /* 0x000fe200000e0000 */
[----:B------:R1:W-:Y:S01]  /*2550*/  STG.E desc[UR4][R30.64], R37 ;  /* 0x000000251e007986 */ /* 0x0003e2000c101904 */
[----:B------:R-:W-:-:S02]  /*2560*/  R2UR UR18, R32 ;  /* 0x00000000201272ca */ /* 0x000fc400000e0000 */
[C---:B------:R-:W-:Y:S01]  /*2570*/  R2UR UR19, R33.reuse ;  /* 0x00000000211372ca */ /* 0x040fe200000e0000 */
[----:B------:R1:W-:Y:S01]  /*2580*/  STG.E desc[UR6][R24.64], R49 ;  /* 0x0000003118007986 */ /* 0x0003e2000c101906 */
[C---:B------:R-:W-:Y:S02]  /*2590*/  R2UR UR20, R32.reuse ;  /* 0x00000000201472ca */ /* 0x040fe400000e0000 */
[C---:B------:R-:W-:Y:S01]  /*25a0*/  R2UR UR21, R33.reuse ;  /* 0x00000000211572ca */ /* 0x040fe200000e0000 */
[----:B------:R1:W-:Y:S01]  /*25b0*/  STG.E desc[UR8][R4.64], R41 ;  /* 0x0000002904007986 */ /* 0x0003e2000c101908 */
[----:B------:R-:W-:Y:S02]  /*25c0*/  R2UR UR22, R32 ;  /* 0x00000000201672ca */ /* 0x000fe400000e0000 */
[----:B------:R-:W-:Y:S01]  /*25d0*/  R2UR UR23, R33 ;  /* 0x00000000211772ca */ /* 0x000fe200000e0000 */
[----:B------:R1:W-:Y:S01]  /*25e0*/  STG.E desc[UR10][R30.64+0x4], R35 ;  /* 0x000004231e007986 */ /* 0x0003e2000c10190a */
[----:B------:R-:W-:-:S02]  /*25f0*/  I2FP.F32.U32 R0, R16 ;  /* 0x0000001000007245 */ /* 0x000fc40000201000 */
[C---:B------:R-:W-:Y:S01]  /*2600*/  R2UR UR24, R32.reuse ;  /* 0x00000000201872ca */ /* 0x040fe200000e0000 */
[----:B------:R1:W-:Y:S01]  /*2610*/  STG.E desc[UR12][R24.64+0x4], R51 ;  /* 0x0000043318007986 */ /* 0x0003e2000c10190c */
[C---:B------:R-:W-:Y:S02]  /*2620*/  R2UR UR25, R33.reuse ;  /* 0x00000000211972ca */ /* 0x040fe400000e0000 */
[C---:B------:R-:W-:Y:S01]  /*2630*/  R2UR UR26, R32.reuse ;  /* 0x00000000201a72ca */ /* 0x040fe200000e0000 */
[----:B------:R1:W-:Y:S01]  /*2640*/  STG.E desc[UR14][R4.64+0x4], R43 ;  /* 0x0000042b04007986 */ /* 0x0003e2000c10190e */
[C---:B------:R-:W-:Y:S02]  /*2650*/  R2UR UR27, R33.reuse ;  /* 0x00000000211b72ca */ /* 0x040fe400000e0000 */
[----:B------:R-:W-:Y:S01]  /*2660*/  R2UR UR28, R32 ;  /* 0x00000000201c72ca */ /* 0x000fe200000e0000 */
[----:B------:R1:W-:Y:S01]  /*2670*/  STG.E desc[UR16][R30.64+0x8], R29 ;  /* 0x0000081d1e007986 */ /* 0x0003e2000c101910 */
[----:B------:R-:W-:-:S02]  /*2680*/  R2UR UR29, R33 ;  /* 0x00000000211d72ca */ /* 0x000fc400000e0000 */
[----:B------:R-:W-:Y:S01]  /*2690*/  R2UR UR30, R32 ;  /* 0x00000000201e72ca */ /* 0x000fe200000e0000 */
[----:B------:R1:W-:Y:S01]  /*26a0*/  STG.E desc[UR18][R24.64+0x8], R45 ;  /* 0x0000082d18007986 */ /* 0x0003e2000c101912 */
[----:B------:R-:W-:Y:S02]  /*26b0*/  R2UR UR31, R33 ;  /* 0x00000000211f72ca */ /* 0x000fe400000e0000 */
[----:B------:R-:W-:Y:S01]  /*26c0*/  FSETP.GE.AND P0, PT, R23, R0, PT ;  /* 0x000000001700720b */ /* 0x000fe20003f06000 */
[----:B------:R1:W-:Y:S04]  /*26d0*/  STG.E desc[UR20][R4.64+0x8], R42 ;  /* 0x0000082a04007986 */ /* 0x0003e8000c101914 */
[----:B------:R1:W-:Y:S04]  /*26e0*/  STG.E desc[UR22][R30.64+0xc], R27 ;  /* 0x00000c1b1e007986 */ /* 0x0003e8000c101916 */
[----:B------:R1:W-:Y:S04]  /*26f0*/  STG.E desc[UR24][R24.64+0xc], R47 ;  /* 0x00000c2f18007986 */ /* 0x0003e8000c101918 */
[----:B------:R1:W-:Y:S04]  /*2700*/  STG.E desc[UR26][R4.64+0xc], R34 ;  /* 0x00000c2204007986 */ /* 0x0003e8000c10191a */
[----:B------:R1:W-:Y:S04]  /*2710*/  STG.E desc[UR28][R6.64], R53 ;  /* 0x0000003506007986 */ /* 0x0003e8000c10191c */
[----:B------:R1:W-:Y:S01]  /*2720*/  STG.E desc[UR30][R6.64+0x4], R55 ;  /* 0x0000043706007986 */ /* 0x0003e2000c10191e */
[----:B------:R-:W-:Y:S05]  /*2730*/  @P0 BRA `(.L_x_31) ;  /* 0xffffffdc00780947 */ /* 0x000fea000383ffff */
.L_x_2:
[----:B------:R-:W-:Y:S01]  /*2740*/  ISETP.NE.AND P0, PT, R17, 0x1, PT ;  /* 0x000000011100780c */ /* 0x000fe20003f05270 */
[----:B------:R-:W-:-:S12]  /*2750*/  BSSY.RECONVERGENT B6, `(.L_x_32) ;  /* 0x00001c9000067945 */ /* 0x000fd80003800200 */
[----:B------:R-:W-:Y:S05]  /*2760*/  @P0 BRA `(.L_x_33) ;  /* 0x0000001c001c0947 */ /* 0x000fea0003800000 */
[----:B------:R-:W-:Y:S01]  /*2770*/  MOV R0, 0x0 ;  /* 0x0000000000007802 */ /* 0x000fe20000000f00 */
[----:B------:R-:W2:Y:S01]  /*2780*/  LDCU.64 UR4, c[0x4][0x58] ;  /* 0x01000b00ff0477ac */ /* 0x000ea20008000a00 */
[----:B------:R-:W-:Y:S02]  /*2790*/  IADD3 R16, P0, PT, R2, 0x10, RZ ;  /* 0x0000001002107810 */ /* 0x000fe40007f1e0ff */
[----:B-1----:R-:W-:Y:S01]  /*27a0*/  CS2R R6, SRZ ;  /* 0x0000000000067805 */ /* 0x002fe2000001ff00 */
[----:B------:R1:W3:Y:S02]  /*27b0*/  LDC.64 R8, c[0x4][R0] ;  /* 0x0100000000087b82 */ /* 0x0002e40000000a00 */
[----:B------:R-:W-:Y:S01]  /*27c0*/  IMAD.X R22, RZ, RZ, R18, P0 ;  /* 0x000000ffff167224 */ /* 0x000fe200000e0612 */
[----:B--2---:R-:W-:Y:S01]  /*27d0*/  MOV R4, UR4 ;  /* 0x0000000400047c02 */ /* 0x004fe20008000f00 */
[----:B-1----:R-:W-:-:S07]  /*27e0*/  IMAD.U32 R5, RZ, RZ, UR5 ;  /* 0x00000005ff057e24 */ /* 0x002fce000f8e00ff */
[----:B------:R-:W-:-:S07]  /*27f0*/  LEPC R20, `(.L_x_34) ;  /* 0x000000001014794e */ /* 0x000fce0000000000 */
[----:B0--3--:R-:W-:Y:S05]  /*2800*/  CALL.ABS.NOINC R8 ;  /* 0x0000000008007343 */ /* 0x009fea0003c00000 */
.L_x_34:
[----:B------:R-:W0:Y:S02]  /*2810*/  LDC R29, c[0x0][0x3b0] ;  /* 0x0000ec00ff1d7b82 */ /* 0x000e240000000800 */
[C---:B0-----:R-:W-:Y:S01]  /*2820*/  ISETP.GE.AND P0, PT, R29.reuse, 0x1, PT ;  /* 0x000000011d00780c */ /* 0x041fe20003f06270 */
[----:B------:R-:W-:-:S12]  /*2830*/  IMAD.SHL.U32 R29, R29, 0x4, RZ ;  /* 0x000000041d1d7824 */ /* 0x000fd800078e00ff */
[----:B------:R-:W-:Y:S05]  /*2840*/  @!P0 BRA `(.L_x_35) ;  /* 0x0000000c001c8947 */ /* 0x000fea0003800000 */
[C---:B------:R-:W-:Y:S02]  /*2850*/  ISETP.GE.AND P0, PT, R29.reuse, 0x4, PT ;  /* 0x000000041d00780c */ /* 0x040fe40003f06270 */
[----:B------:R-:W-:Y:S02]  /*2860*/  CS2R R4, SRZ ;  /* 0x0000000000047805 */ /* 0x000fe4000001ff00 */
[----:B------:R-:W-:-:S04]  /*2870*/  VIMNMX R31, PT, PT, R29, 0x1, !PT ;  /* 0x000000011d1f7848 */ /* 0x000fc80007fe0100 */
[----:B------:R-:W-:-:S05]  /*2880*/  LOP3.LUT R30, R31, 0x1, RZ, 0xc0, !PT ;  /* 0x000000011f1e7812 */ /* 0x000fca00078ec0ff */
[----:B------:R-:W-:Y:S05]  /*2890*/  @!P0 BRA `(.L_x_36) ;  /* 0x00000004001c8947 */ /* 0x000fea0003800000 */
[----:B------:R-:W0:Y:S01]  /*28a0*/  LDCU.64 UR4, c[0x0][0x380] ;  /* 0x00007000ff0477ac */ /* 0x000e220008000a00 */
[----:B------:R-:W-:Y:S01]  /*28b0*/  LOP3.LUT R34, R31, 0x7ffffffc, RZ, 0xc0, !PT ;  /* 0x7ffffffc1f227812 */ /* 0x000fe200078ec0ff */
[----:B------:R-:W-:Y:S04]  /*28c0*/  BSSY.RECONVERGENT B7, `(.L_x_37) ;  /* 0x0000042000077945 */ /* 0x000fe80003800200 */
[----:B------:R-:W-:Y:S01]  /*28d0*/  IMAD.MOV R23, RZ, RZ, -R34 ;  /* 0x000000ffff177224 */ /* 0x000fe200078e0a22 */
[----:B0-----:R-:W-:-:S04]  /*28e0*/  UIADD3 UR4, UP0, UPT, UR4, 0x8, URZ ;  /* 0x0000000804047890 */ /* 0x001fc8000ff1e0ff */
[----:B------:R-:W-:Y:S02]  /*28f0*/  UIADD3.X UR5, UPT, UPT, URZ, UR5, URZ, UP0, !UPT ;  /* 0x00000005ff057290 */ /* 0x000fe400087fe4ff */
[----:B------:R-:W-:-:S04]  /*2900*/  MOV R24, UR4 ;  /* 0x0000000400187c02 */ /* 0x000fc80008000f00 */
[----:B------:R-:W-:-:S07]  /*2910*/  IMAD.U32 R25, RZ, RZ, UR5 ;  /* 0x00000005ff197e24 */ /* 0x000fce000f8e00ff */
.L_x_42:
[----:B------:R-:W-:Y:S02]  /*2920*/  R2UR UR4, R32 ;  /* 0x00000000200472ca */ /* 0x000fe400000e0000 */
[----:B------:R-:W-:-:S13]  /*2930*/  R2UR UR5, R33 ;  /* 0x00000000210572ca */ /* 0x000fda00000e0000 */
[----:B------:R-:W2:Y:S01]  /*2940*/  LDG.E R0, desc[UR4][R24.64+-0x8] ;  /* 0xfffff80418007981 */ /* 0x000ea2000c1e1900 */
[----:B------:R-:W-:Y:S01]  /*2950*/  MOV R27, 0x0 ;  /* 0x00000000001b7802 */ /* 0x000fe20000000f00 */
[----:B------:R-:W0:Y:S01]  /*2960*/  LDCU.64 UR4, c[0x4][0x28] ;  /* 0x01000500ff0477ac */ /* 0x000e220008000a00 */
[----:B------:R-:W-:Y:S01]  /*2970*/  VIADD R23, R23, 0x4 ;  /* 0x0000000417177836 */ /* 0x000fe20000000000 */
[----:B------:R-:W-:Y:S01]  /*2980*/  MOV R6, R16 ;  /* 0x0000001000067202 */ /* 0x000fe20000000f00 */
[----:B------:R1:W3:Y:S01]  /*2990*/  LDC.64 R10, c[0x4][R27] ;  /* 0x010000001b0a7b82 */ /* 0x0002e20000000a00 */
[----:B------:R-:W-:Y:S02]  /*29a0*/  IMAD.MOV.U32 R7, RZ, RZ, R22 ;  /* 0x000000ffff077224 */ /* 0x000fe400078e0016 */
[----:B------:R-:W-:-:S04]  /*29b0*/  ISETP.NE.AND P0, PT, R23, RZ, PT ;  /* 0x000000ff1700720c */ /* 0x000fc80003f05270 */
[----:B------:R-:W-:Y:S01]  /*29c0*/  P2R R35, PR, RZ, 0x1 ;  /* 0x00000001ff237803 */ /* 0x000fe20000000000 */
[----:B0-----:R-:W-:Y:S02]  /*29d0*/  IMAD.U32 R4, RZ, RZ, UR4 ;  /* 0x00000004ff047e24 */ /* 0x001fe4000f8e00ff */
[----:B------:R-:W-:Y:S01]  /*29e0*/  IMAD.U32 R5, RZ, RZ, UR5 ;  /* 0x00000005ff057e24 */ /* 0x000fe2000f8e00ff */
[----:B--2---:R-:W0:Y:S02]  /*29f0*/  F2F.F64.F32 R8, R0 ;  /* 0x0000000000087310 */ /* 0x004e240000201800 */
[----:B0--3--:R1:W-:Y:S04]  /*2a00*/  STL.64 [R1+0x10], R8 ;  /* 0x0000100801007387 */ /* 0x0093e80000100a00 */
[----:B------:R-:W-:-:S07]  /*2a10*/  LEPC R20, `(.L_x_38) ;  /* 0x000000001014794e */ /* 0x000fce0000000000 */
[----:B-1----:R-:W-:Y:S05]  /*2a20*/  CALL.ABS.NOINC R10 ;  /* 0x000000000a007343 */ /* 0x002fea0003c00000 */
.L_x_38:
[----:B------:R-:W-:Y:S02]  /*2a30*/  R2UR UR4, R32 ;  /* 0x00000000200472ca */ /* 0x000fe400000e0000 */
[----:B------:R-:W-:-:S13]  /*2a40*/  R2UR UR5, R33 ;  /* 0x00000000210572ca */ /* 0x000fda00000e0000 */
[----:B------:R-:W2:Y:S01]  /*2a50*/  LDG.E R0, desc[UR4][R24.64+-0x4] ;  /* 0xfffffc0418007981 */ /* 0x000ea2000c1e1900 */
[----:B------:R0:W1:Y:S01]  /*2a60*/  LDC.64 R10, c[0x4][R27] ;  /* 0x010000001b0a7b82 */ /* 0x0000620000000a00 */
[----:B------:R-:W3:Y:S01]  /*2a70*/  LDCU.64 UR4, c[0x4][0x28] ;  /* 0x01000500ff0477ac */ /* 0x000ee20008000a00 */
[----:B------:R-:W-:Y:S01]  /*2a80*/  IMAD.MOV.U32 R6, RZ, RZ, R16 ;  /* 0x000000ffff067224 */ /* 0x000fe200078e0010 */
[----:B------:R-:W-:Y:S01]  /*2a90*/  MOV R7, R22 ;  /* 0x0000001600077202 */ /* 0x000fe20000000f00 */
[----:B---3--:R-:W-:Y:S02]  /*2aa0*/  IMAD.U32 R4, RZ, RZ, UR4 ;  /* 0x00000004ff047e24 */ /* 0x008fe4000f8e00ff */
[----:B------:R-:W-:Y:S01]  /*2ab0*/  IMAD.U32 R5, RZ, RZ, UR5 ;  /* 0x00000005ff057e24 */ /* 0x000fe2000f8e00ff */
[----:B--2---:R-:W2:Y:S02]  /*2ac0*/  F2F.F64.F32 R8, R0 ;  /* 0x0000000000087310 */ /* 0x004ea40000201800 */
[----:B-12---:R0:W-:Y:S04]  /*2ad0*/  STL.64 [R1+0x10], R8 ;  /* 0x0000100801007387 */ /* 0x0061e80000100a00 */
[----:B------:R-:W-:-:S07]  /*2ae0*/  LEPC R20, `(.L_x_39) ;  /* 0x000000001014794e */ /* 0x000fce0000000000 */
[----:B0-----:R-:W-:Y:S05]  /*2af0*/  CALL.ABS.NOINC R10 ;  /* 0x000000000a007343 */ /* 0x001fea0003c00000 */
.L_x_39:
[----:B------:R-:W-:Y:S02]  /*2b00*/  R2UR UR4, R32 ;  /* 0x00000000200472ca */ /* 0x000fe400000e0000 */
[----:B------:R-:W-:-:S13]  /*2b10*/  R2UR UR5, R33 ;  /* 0x00000000210572ca */ /* 0x000fda00000e0000 */
[----:B------:R-:W2:Y:S01]  /*2b20*/  LDG.E R0, desc[UR4][R24.64] ;  /* 0x0000000418007981 */ /* 0x000ea2000c1e1900 */
[----:B------:R0:W1:Y:S01]  /*2b30*/  LDC.64 R10, c[0x4][R27] ;  /* 0x010000001b0a7b82 */ /* 0x0000620000000a00 */
[----:B------:R-:W3:Y:S01]  /*2b40*/  LDCU.64 UR4, c[0x4][0x28] ;  /* 0x01000500ff0477ac */ /* 0x000ee20008000a00 */
[----:B------:R-:W-:Y:S02]  /*2b50*/  IMAD.MOV.U32 R6, RZ, RZ, R16 ;  /* 0x000000ffff067224 */ /* 0x000fe400078e0010 */
[----:B------:R-:W-:Y:S02]  /*2b60*/  IMAD.MOV.U32 R7, RZ, RZ, R22 ;  /* 0x000000ffff077224 */ /* 0x000fe400078e0016 */
[----:B---3--:R-:W-:Y:S02]  /*2b70*/  IMAD.U32 R4, RZ, RZ, UR4 ;  /* 0x00000004ff047e24 */ /* 0x008fe4000f8e00ff */
[----:B------:R-:W-:Y:S01]  /*2b80*/  IMAD.U32 R5, RZ, RZ, UR5 ;  /* 0x00000005ff057e24 */ /* 0x000fe2000f8e00ff */
[----:B--2---:R-:W2:Y:S02]  /*2b90*/  F2F.F64.F32 R8, R0 ;  /* 0x0000000000087310 */ /* 0x004ea40000201800 */
[----:B-12---:R0:W-:Y:S04]  /*2ba0*/  STL.64 [R1+0x10], R8 ;  /* 0x0000100801007387 */ /* 0x0061e80000100a00 */
[----:B------:R-:W-:-:S07]  /*2bb0*/  LEPC R20, `(.L_x_40) ;  /* 0x000000001014794e */ /* 0x000fce0000000000 */
[----:B0-----:R-:W-:Y:S05]  /*2bc0*/  CALL.ABS.NOINC R10 ;  /* 0x000000000a007343 */ /* 0x001fea0003c00000 */
.L_x_40:
[----:B------:R-:W-:Y:S02]  /*2bd0*/  R2UR UR4, R32 ;  /* 0x00000000200472ca */ /* 0x000fe400000e0000 */
[----:B------:R-:W-:-:S13]  /*2be0*/  R2UR UR5, R33 ;  /* 0x00000000210572ca */ /* 0x000fda00000e0000 */
[----:B------:R-:W2:Y:S01]  /*2bf0*/  LDG.E R0, desc[UR4][R24.64+0x4] ;  /* 0x0000040418007981 */ /* 0x000ea2000c1e1900 */
[----:B------:R0:W1:Y:S01]  /*2c00*/  LDC.64 R10, c[0x4][R27] ;  /* 0x010000001b0a7b82 */ /* 0x0000620000000a00 */
[----:B------:R-:W3:Y:S01]  /*2c10*/  LDCU.64 UR4, c[0x4][0x28] ;  /* 0x01000500ff0477ac */ /* 0x000ee20008000a00 */
[----:B------:R-:W-:Y:S02]  /*2c20*/  IMAD.MOV.U32 R6, RZ, RZ, R16 ;  /* 0x000000ffff067224 */ /* 0x000fe400078e0010 */
[----:B------:R-:W-:Y:S01]  /*2c30*/  IMAD.MOV.U32 R7, RZ, RZ, R22 ;  /* 0x000000ffff077224 */ /* 0x000fe200078e0016 */
[----:B---3--:R-:W-:Y:S01]  /*2c40*/  MOV R4, UR4 ;  /* 0x0000000400047c02 */ /* 0x008fe20008000f00 */
[----:B------:R-:W-:Y:S01]  /*2c50*/  IMAD.U32 R5, RZ, RZ, UR5 ;  /* 0x00000005ff057e24 */ /* 0x000fe2000f8e00ff */
[----:B--2---:R-:W2:Y:S02]  /*2c60*/  F2F.F64.F32 R8, R0 ;  /* 0x0000000000087310 */ /* 0x004ea40000201800 */
[----:B-12---:R0:W-:Y:S04]  /*2c70*/  STL.64 [R1+0x10], R8 ;  /* 0x0000100801007387 */ /* 0x0061e80000100a00 */
[----:B------:R-:W-:-:S07]  /*2c80*/  LEPC R20, `(.L_x_41) ;  /* 0x000000001014794e */ /* 0x000fce0000000000 */
[----:B0-----:R-:W-:Y:S05]  /*2c90*/  CALL.ABS.NOINC R10 ;  /* 0x000000000a007343 */ /* 0x001fea0003c00000 */
.L_x_41:
[----:B------:R-:W-:Y:S02]  /*2ca0*/  ISETP.NE.AND P6, PT, R35, RZ, PT ;  /* 0x000000ff2300720c */ /* 0x000fe40003fc5270 */
[----:B------:R-:W-:-:S05]  /*2cb0*/  IADD3 R24, P0, PT, R24, 0x10, RZ ;  /* 0x0000001018187810 */ /* 0x000fca0007f1e0ff */
[----:B------:R-:W-:-:S06]  /*2cc0*/  IMAD.X R25, RZ, RZ, R25, P0 ;  /* 0x000000ffff197224 */ /* 0x000fcc00000e0619 */
[----:B------:R-:W-:Y:S05]  /*2cd0*/  @P6 BRA `(.L_x_42) ;  /* 0xfffffffc00106947 */ /* 0x000fea000383ffff */
[----:B------:R-:W-:Y:S05]  /*2ce0*/  BSYNC.RECONVERGENT B7 ;  /* 0x0000000000077941 */ /* 0x000fea0003800200 */
.L_x_37:
[----:B------:R-:W-:Y:S01]  /*2cf0*/  MOV R4, R34 ;  /* 0x0000002200047202 */ /* 0x000fe20000000f00 */
[----:B------:R-:W-:-:S07]  /*2d00*/  IMAD.MOV.U32 R5, RZ, RZ, RZ ;  /* 0x000000ffff057224 */ /* 0x000fce00078e00ff */
.L_x_36:
[----:B------:R-:W-:-:S13]  /*2d10*/  ISETP.NE.AND P0, PT, R30, RZ, PT ;  /* 0x000000ff1e00720c */ /* 0x000fda0003f05270 */
[----:B------:R-:W-:Y:S05]  /*2d20*/  @!P0 BRA `(.L_x_43) ;  /* 0x0000000000448947 */ /* 0x000fea0003800000 */
[----:B------:R-:W0:Y:S01]  /*2d30*/  LDCU.64 UR4, c[0x0][0x380] ;  /* 0x00007000ff0477ac */ /* 0x000e220008000a00 */
[----:B------:R-:W-:Y:S02]  /*2d40*/  R2UR UR6, R32 ;  /* 0x00000000200672ca */ /* 0x000fe400000e0000 */
[----:B------:R-:W-:Y:S02]  /*2d50*/  R2UR UR7, R33 ;  /* 0x00000000210772ca */ /* 0x000fe400000e0000 */
[----:B0-----:R-:W-:-:S04]  /*2d60*/  LEA R10, P0, R4, UR4, 0x2 ;  /* 0x00000004040a7c11 */ /* 0x001fc8000f8010ff */
[----:B------:R-:W-:Y:S01]  /*2d70*/  LEA.HI.X R11, R4, UR5, R5, 0x2, P0 ;  /* 0x00000005040b7c11 */ /* 0x000fe200080f1405 */
[----:B------:R-:W0:Y:S06]  /*2d80*/  LDCU.64 UR4, c[0x4][0x28] ;  /* 0x01000500ff0477ac */ /* 0x000e2c0008000a00 */
[----:B------:R-:W2:Y:S01]  /*2d90*/  LDG.E R0, desc[UR6][R10.64] ;  /* 0x000000060a007981 */ /* 0x000ea2000c1e1900 */
[----:B------:R-:W-:Y:S01]  /*2da0*/  MOV R3, 0x0 ;  /* 0x0000000000037802 */ /* 0x000fe20000000f00 */
[----:B------:R-:W-:Y:S01]  /*2db0*/  IMAD.MOV.U32 R6, RZ, RZ, R16 ;  /* 0x000000ffff067224 */ /* 0x000fe200078e0010 */
[----:B------:R-:W-:-:S02]  /*2dc0*/  MOV R7, R22 ;  /* 0x0000001600077202 */ /* 0x000fc40000000f00 */
[----:B------:R1:W3:Y:S01]  /*2dd0*/  LDC.64 R12, c[0x4][R3] ;  /* 0x01000000030c7b82 */ /* 0x0002e20000000a00 */
[----:B0-----:R-:W-:Y:S02]  /*2de0*/  IMAD.U32 R4, RZ, RZ, UR4 ;  /* 0x00000004ff047e24 */ /* 0x001fe4000f8e00ff */
[----:B------:R-:W-:Y:S01]  /*2df0*/  IMAD.U32 R5, RZ, RZ, UR5 ;  /* 0x00000005ff057e24 */ /* 0x000fe2000f8e00ff */
[----:B--2---:R-:W0:Y:S02]  /*2e00*/  F2F.F64.F32 R8, R0 ;  /* 0x0000000000087310 */ /* 0x004e240000201800 */
[----:B0--3--:R1:W-:Y:S04]  /*2e10*/  STL.64 [R1+0x10], R8 ;  /* 0x0000100801007387 */ /* 0x0093e80000100a00 */
[----:B------:R-:W-:-:S07]  /*2e20*/  LEPC R20, `(.L_x_43) ;  /* 0x000000001014794e */ /* 0x000fce0000000000 */
[----:B-1----:R-:W-:Y:S05]  /*2e30*/  CALL.ABS.NOINC R12 ;  /* 0x000000000c007343 */ /* 0x002fea0003c00000 */
.L_x_43:
[----:B------:R-:W0:Y:S01]  /*2e40*/  LDCU.64 UR4, c[0x4][0x60] ;  /* 0x01000c00ff0477ac */ /* 0x000e220008000a00 */
[----:B------:R-:W-:Y:S02]  /*2e50*/  MOV R0, 0x0 ;  /* 0x0000000000007802 */ /* 0x000fe40000000f00 */
[----:B------:R-:W-:Y:S02]  /*2e60*/  CS2R R6, SRZ ;  /* 0x0000000000067805 */ /* 0x000fe4000001ff00 */
[----:B------:R-:W-:Y:S01]  /*2e70*/  ISETP.GE.AND P0, PT, R29, 0x4, PT ;  /* 0x000000041d00780c */ /* 0x000fe20003f06270 */
[----:B------:R1:W2:Y:S03]  /*2e80*/  LDC.64 R8, c[0x4][R0] ;  /* 0x0100000000087b82 */ /* 0x0002a60000000a00 */
[----:B-1----:R-:W-:Y:S01]  /*2e90*/  P2R R0, PR, RZ, 0x1 ;  /* 0x00000001ff007803 */ /* 0x002fe20000000000 */
[----:B0-----:R-:W-:-:S02]  /*2ea0*/  IMAD.U32 R4, RZ, RZ, UR4 ;  /* 0x00000004ff047e24 */ /* 0x001fc4000f8e00ff */
[----:B------:R-:W-:-:S07]  /*2eb0*/  IMAD.U32 R5, RZ, RZ, UR5 ;  /* 0x00000005ff057e24 */ /* 0x000fce000f8e00ff */
[----:B------:R-:W-:-:S07]  /*2ec0*/  LEPC R20, `(.L_x_44) ;  /* 0x000000001014794e */ /* 0x000fce0000000000 */
[----:B--2---:R-:W-:Y:S05]  /*2ed0*/  CALL.ABS.NOINC R8 ;  /* 0x0000000008007343 */ /* 0x004fea0003c00000 */
.L_x_44:
[----:B------:R-:W-:Y:S02]  /*2ee0*/  ISETP.GE.AND P6, PT, R29, 0x4, PT ;  /* 0x000000041d00780c */ /* 0x000fe40003fc6270 */
[----:B------:R-:W-:-:S11]  /*2ef0*/  CS2R R4, SRZ ;  /* 0x0000000000047805 */ /* 0x000fd6000001ff00 */
[----:B------:R-:W-:Y:S05]  /*2f00*/  @!P6 BRA `(.L_x_45) ;  /* 0x00000004001ce947 */ /* 0x000fea0003800000 */
[----:B------:R-:W0:Y:S01]  /*2f10*/  LDCU.64 UR4, c[0x0][0x388] ;  /* 0x00007100ff0477ac */ /* 0x000e220008000a00 */
[----:B------:R-:W-:Y:S01]  /*2f20*/  LOP3.LUT R31, R31, 0x7ffffffc, RZ, 0xc0, !PT ;  /* 0x7ffffffc1f1f7812 */ /* 0x000fe200078ec0ff */
[----:B------:R-:W-:Y:S04]  /*2f30*/  BSSY.RECONVERGENT B7, `(.L_x_46) ;  /* 0x0000042000077945 */ /* 0x000fe80003800200 */
[----:B------:R-:W-:Y:S01]  /*2f40*/  IMAD.MOV R23, RZ, RZ, -R31 ;  /* 0x000000ffff177224 */ /* 0x000fe200078e0a1f */
[----:B0-----:R-:W-:-:S04]  /*2f50*/  UIADD3 UR4, UP0, UPT, UR4, 0x8, URZ ;  /* 0x0000000804047890 */ /* 0x001fc8000ff1e0ff */
[----:B------:R-:W-:Y:S02]  /*2f60*/  UIADD3.X UR5, UPT, UPT, URZ, UR5, URZ, UP0, !UPT ;  /* 0x00000005ff057290 */ /* 0x000fe400087fe4ff */
[----:B------:R-:W-:-:S04]  /*2f70*/  IMAD.U32 R24, RZ, RZ, UR4 ;  /* 0x00000004ff187e24 */ /* 0x000fc8000f8e00ff */
[----:B------:R-:W-:-:S07]  /*2f80*/  MOV R25, UR5 ;  /* 0x0000000500197c02 */ /* 0x000fce0008000f00 */
.L_x_51:
        /* <DEDUP_REMOVED lines=17> */
.L_x_47:
        /* <DEDUP_REMOVED lines=13> */
.L_x_48:
        /* <DEDUP_REMOVED lines=13> */
.L_x_49:
[----:B------:R-:W-:Y:S02]  /*3240*/  R2UR UR4, R32 ;  /* 0x00000000200472ca */ /* 0x000fe400000e0000 */
[----:B------:R-:W-:-:S13]  /*3250*/  R2UR UR5, R33 ;  /* 0x00000000210572ca */ /* 0x000fda00000e0000 */
[----:B------:R-:W2:Y:S01]  /*3260*/  LDG.E R0, desc[UR4][R24.64+0x4] ;  /* 0x0000040418007981 */ /* 0x000ea2000c1e1900 */
[----:B------:R0:W1:Y:S01]  /*3270*/  LDC.64 R10, c[0x4][R27] ;  /* 0x010000001b0a7b82 */ /* 0x0000620000000a00 */
[----:B------:R-:W3:Y:S01]  /*3280*/  LDCU.64 UR4, c[0x4][0x28] ;  /* 0x01000500ff0477ac */ /* 0x000ee20008000a00 */
[----:B------:R-:W-:Y:S02]  /*3290*/  IMAD.MOV.U32 R6, RZ, RZ, R16 ;  /* 0x000000ffff067224 */ /* 0x000fe400078e0010 */
[----:B------:R-:W-:Y:S02]  /*32a0*/  IMAD.MOV.U32 R7, RZ, RZ, R22 ;  /* 0x000000ffff077224 */ /* 0x000fe400078e0016 */
[----:B---3--:R-:W-:Y:S01]  /*32b0*/  IMAD.U32 R4, RZ, RZ, UR4 ;  /* 0x00000004ff047e24 */ /* 0x008fe2000f8e00ff */
[----:B------:R-:W-:Y:S01]  /*32c0*/  MOV R5, UR5 ;  /* 0x0000000500057c02 */ /* 0x000fe20008000f00 */
[----:B--2---:R-:W2:Y:S02]  /*32d0*/  F2F.F64.F32 R8, R0 ;  /* 0x0000000000087310 */ /* 0x004ea40000201800 */
[----:B-12---:R0:W-:Y:S04]  /*32e0*/  STL.64 [R1+0x10], R8 ;  /* 0x0000100801007387 */ /* 0x0061e80000100a00 */
[----:B------:R-:W-:-:S07]  /*32f0*/  LEPC R20, `(.L_x_50) ;  /* 0x000000001014794e */ /* 0x000fce0000000000 */
[----:B0-----:R-:W-:Y:S05]  /*3300*/  CALL.ABS.NOINC R10 ;  /* 0x000000000a007343 */ /* 0x001fea0003c00000 */
.L_x_50:
[----:B------:R-:W-:Y:S02]  /*3310*/  ISETP.NE.AND P6, PT, R34, RZ, PT ;  /* 0x000000ff2200720c */ /* 0x000fe40003fc5270 */
[----:B------:R-:W-:-:S05]  /*3320*/  IADD3 R24, P0, PT, R24, 0x10, RZ ;  /* 0x0000001018187810 */ /* 0x000fca0007f1e0ff */
[----:B------:R-:W-:-:S06]  /*3330*/  IMAD.X R25, RZ, RZ, R25, P0 ;  /* 0x000000ffff197224 */ /* 0x000fcc00000e0619 */
[----:B------:R-:W-:Y:S05]  /*3340*/  @P6 BRA `(.L_x_51) ;  /* 0xfffffffc00106947 */ /* 0x000fea000383ffff */
[----:B------:R-:W-:Y:S05]  /*3350*/  BSYNC.RECONVERGENT B7 ;  /* 0x0000000000077941 */ /* 0x000fea0003800200 */
.L_x_46:
[----:B------:R-:W-:Y:S02]  /*3360*/  HFMA2 R5, -RZ, RZ, 0, 0 ;  /* 0x00000000ff057431 */ /* 0x000fe400000001ff */
[----:B------:R-:W-:-:S07]  /*3370*/  IMAD.MOV.U32 R4, RZ, RZ, R31 ;  /* 0x000000ffff047224 */ /* 0x000fce00078e001f */
.L_x_45:
        /* <DEDUP_REMOVED lines=10> */
[----:B------:R-:W-:Y:S02]  /*3420*/  IMAD.MOV.U32 R6, RZ, RZ, R16 ;  /* 0x000000ffff067224 */ /* 0x000fe400078e0010 */
[----:B------:R-:W-:Y:S01]  /*3430*/  IMAD.MOV.U32 R7, RZ, RZ, R22 ;  /* 0x000000ffff077224 */ /* 0x000fe200078e0016 */
[----:B------:R1:W3:Y:S01]  /*3440*/  LDC.64 R12, c[0x4][R3] ;  /* 0x01000000030c7b82 */ /* 0x0002e20000000a00 */
[----:B0-----:R-:W-:-:S02]  /*3450*/  IMAD.U32 R4, RZ, RZ, UR4 ;  /* 0x00000004ff047e24 */ /* 0x001fc4000f8e00ff */
[----:B------:R-:W-:Y:S01]  /*3460*/  IMAD.U32 R5, RZ, RZ, UR5 ;  /* 0x00000005ff057e24 */ /* 0x000fe2000f8e00ff */
[----:B--2---:R-:W0:Y:S02]  /*3470*/  F2F.F64.F32 R8, R0 ;  /* 0x0000000000087310 */ /* 0x004e240000201800 */
[----:B0--3--:R1:W-:Y:S04]  /*3480*/  STL.64 [R1+0x10], R8 ;  /* 0x0000100801007387 */ /* 0x0093e80000100a00 */
[----:B------:R-:W-:-:S07]  /*3490*/  LEPC R20, `(.L_x_53) ;  /* 0x000000001014794e */ /* 0x000fce0000000000 */
[----:B-1----:R-:W-:Y:S05]  /*34a0*/  CALL.ABS.NOINC R12 ;  /* 0x000000000c007343 */ /* 0x002fea0003c00000 */
.L_x_53:
[----:B------:R-:W-:Y:S05]  /*34b0*/  BRA `(.L_x_52) ;  /* 0x0000000000207947 */ /* 0x000fea0003800000 */
.L_x_35:
[----:B------:R-:W-:Y:S01]  /*34c0*/  MOV R0, 0x0 ;  /* 0x0000000000007802 */ /* 0x000fe20000000f00 */
[----:B------:R-:W0:Y:S01]  /*34d0*/  LDCU.64 UR4, c[0x4][0x60] ;  /* 0x01000c00ff0477ac */ /* 0x000e220008000a00 */
[----:B------:R-:W-:Y:S02]  /*34e0*/  CS2R R6, SRZ ;  /* 0x0000000000067805 */ /* 0x000fe4000001ff00 */
[----:B------:R1:W2:Y:S01]  /*34f0*/  LDC.64 R8, c[0x4][R0] ;  /* 0x0100000000087b82 */ /* 0x0002a20000000a00 */
[----:B0-----:R-:W-:Y:S01]  /*3500*/  MOV R4, UR4 ;  /* 0x0000000400047c02 */ /* 0x001fe20008000f00 */
[----:B-1----:R-:W-:-:S07]  /*3510*/  IMAD.U32 R5, RZ, RZ, UR5 ;  /* 0x00000005ff057e24 */ /* 0x002fce000f8e00ff */
[----:B------:R-:W-:-:S07]  /*3520*/  LEPC R20, `(.L_x_52) ;  /* 0x000000001014794e */ /* 0x000fce0000000000 */
[----:B--2---:R-:W-:Y:S05]  /*3530*/  CALL.ABS.NOINC R8 ;  /* 0x0000000008007343 */ /* 0x004fea0003c00000 */
.L_x_52:
[----:B------:R-:W0:Y:S01]  /*3540*/  LDC R23, c[0x0][0x3b0] ;  /* 0x0000ec00ff177b82 */ /* 0x000e220000000800 */
[----:B------:R-:W1:Y:S01]  /*3550*/  LDCU.64 UR4, c[0x4][0x68] ;  /* 0x01000d00ff0477ac */ /* 0x000e620008000a00 */
[----:B------:R-:W-:Y:S02]  /*3560*/  MOV R0, 0x0 ;  /* 0x0000000000007802 */ /* 0x000fe40000000f00 */
[----:B------:R-:W-:-:S04]  /*3570*/  CS2R R6, SRZ ;  /* 0x0000000000067805 */ /* 0x000fc8000001ff00 */
[----:B------:R2:W3:Y:S01]  /*3580*/  LDC.64 R8, c[0x4][R0] ;  /* 0x0100000000087b82 */ /* 0x0004e20000000a00 */
[----:B-1----:R-:W-:Y:S02]  /*3590*/  IMAD.U32 R4, RZ, RZ, UR4 ;  /* 0x00000004ff047e24 */ /* 0x002fe4000f8e00ff */
[----:B------:R-:W-:Y:S01]  /*35a0*/  IMAD.U32 R5, RZ, RZ, UR5 ;  /* 0x00000005ff057e24 */ /* 0x000fe2000f8e00ff */
[----:B0-----:R-:W-:-:S04]  /*35b0*/  ISETP.GE.AND P0, PT, R23, 0x1, PT ;  /* 0x000000011700780c */ /* 0x001fc80003f06270 */
[----:B--2---:R-:W-:-:S09]  /*35c0*/  P2R R0, PR, RZ, 0x1 ;  /* 0x00000001ff007803 */ /* 0x004fd20000000000 */
[----:B------:R-:W-:-:S07]  /*35d0*/  LEPC R20, `(.L_x_54) ;  /* 0x000000001014794e */ /* 0x000fce0000000000 */
[----:B---3--:R-:W-:Y:S05]  /*35e0*/  CALL.ABS.NOINC R8 ;  /* 0x0000000008007343 */ /* 0x008fea0003c00000 */
.L_x_54:
[----:B------:R-:W-:-:S13]  /*35f0*/  ISETP.GE.AND P6, PT, R23, 0x1, PT ;  /* 0x000000011700780c */ /* 0x000fda0003fc6270 */
[----:B------:R-:W-:Y:S05]  /*3600*/  @!P6 BRA `(.L_x_55) ;  /* 0x0000000c0054e947 */ /* 0x000fea0003800000 */
[C---:B------:R-:W-:Y:S02]  /*3610*/  ISETP.GE.AND P0, PT, R29.reuse, 0x4, PT ;  /* 0x000000041d00780c */ /* 0x040fe40003f06270 */
[----:B------:R-:W-:Y:S02]  /*3620*/  CS2R R4, SRZ ;  /* 0x0000000000047805 */ /* 0x000fe4000001ff00 */
[----:B------:R-:W-:-:S09]  /*3630*/  VIMNMX R29, PT, PT, R29, 0x1, !PT ;  /* 0x000000011d1d7848 */ /* 0x000fd20007fe0100 */
        /* <DEDUP_REMOVED lines=9> */
.L_x_62:
        /* <DEDUP_REMOVED lines=17> */
.L_x_58:
        /* <DEDUP_REMOVED lines=13> */
.L_x_59:
        /* <DEDUP_REMOVED lines=13> */
.L_x_60:
        /* <DEDUP_REMOVED lines=13> */
.L_x_61:
[----:B------:R-:W-:Y:S02]  /*3a50*/  ISETP.NE.AND P6, PT, R31, RZ, PT ;  /* 0x000000ff1f00720c */ /* 0x000fe40003fc5270 */
[----:B------:R-:W-:-:S05]  /*3a60*/  IADD3 R24, P0, PT, R24, 0x10, RZ ;  /* 0x0000001018187810 */ /* 0x000fca0007f1e0ff */
[----:B------:R-:W-:-:S06]  /*3a70*/  IMAD.X R25, RZ, RZ, R25, P0 ;  /* 0x000000ffff197224 */ /* 0x000fcc00000e0619 */
[----:B------:R-:W-:Y:S05]  /*3a80*/  @P6 BRA `(.L_x_62) ;  /* 0xfffffffc00106947 */ /* 0x000fea000383ffff */
[----:B------:R-:W-:Y:S05]  /*3a90*/  BSYNC.RECONVERGENT B7 ;  /* 0x0000000000077941 */ /* 0x000fea0003800200 */
.L_x_57:
[----:B------:R-:W-:Y:S01]  /*3aa0*/  MOV R4, R30 ;  /* 0x0000001e00047202 */ /* 0x000fe20000000f00 */
[----:B------:R-:W-:-:S07]  /*3ab0*/  IMAD.MOV.U32 R5, RZ, RZ, RZ ;  /* 0x000000ffff057224 */ /* 0x000fce00078e00ff */
.L_x_56:
[----:B------:R-:W-:-:S04]  /*3ac0*/  LOP3.LUT R29, R29, 0x1, RZ, 0xc0, !PT ;  /* 0x000000011d1d7812 */ /* 0x000fc800078ec0ff */
[----:B------:R-:W-:-:S13]  /*3ad0*/  ISETP.NE.U32.AND P0, PT, R29, 0x1, PT ;  /* 0x000000011d00780c */ /* 0x000fda0003f05070 */
[----:B------:R-:W-:Y:S05]  /*3ae0*/  @P0 BRA `(.L_x_63) ;  /* 0x0000000000440947 */ /* 0x000fea0003800000 */
        /* <DEDUP_REMOVED lines=17> */
.L_x_63:
[----:B------:R-:W-:Y:S01]  /*3c00*/  MOV R0, 0x0 ;  /* 0x0000000000007802 */ /* 0x000fe20000000f00 */
[----:B------:R-:W0:Y:S01]  /*3c10*/  LDCU.64 UR4, c[0x4][0x70] ;  /* 0x01000e00ff0477ac */ /* 0x000e220008000a00 */
[----:B------:R-:W-:Y:S02]  /*3c20*/  CS2R R6, SRZ ;  /* 0x0000000000067805 */ /* 0x000fe4000001ff00 */
[----:B------:R1:W2:Y:S01]  /*3c30*/  LDC.64 R8, c[0x4][R0] ;  /* 0x0100000000087b82 */ /* 0x0002a20000000a00 */
[----:B0-----:R-:W-:Y:S02]  /*3c40*/  IMAD.U32 R4, RZ, RZ, UR4 ;  /* 0x00000004ff047e24 */ /* 0x001fe4000f8e00ff */
[----:B-1----:R-:W-:-:S07]  /*3c50*/  IMAD.U32 R5, RZ, RZ, UR5 ;  /* 0x00000005ff057e24 */ /* 0x002fce000f8e00ff */
[----:B------:R-:W-:-:S07]  /*3c60*/  LEPC R20, `(.L_x_64) ;  /* 0x000000001014794e */ /* 0x000fce0000000000 */
[----:B--2---:R-:W-:Y:S05]  /*3c70*/  CALL.ABS.NOINC R8 ;  /* 0x0000000008007343 */ /* 0x004fea0003c00000 */
.L_x_64:
[----:B------:R-:W0:Y:S01]  /*3c80*/  LDC R0, c[0x0][0x3b0] ;  /* 0x0000ec00ff007b82 */ /* 0x000e220000000800 */
[----:B------:R-:W-:Y:S02]  /*3c90*/  IMAD.MOV.U32 R31, RZ, RZ, RZ ;  /* 0x000000ffff1f7224 */ /* 0x000fe400078e00ff */
[----:B0-----:R-:W-:-:S05]  /*3ca0*/  IMAD.SHL.U32 R0, R0, 0x2, RZ ;  /* 0x0000000200007824 */ /* 0x001fca00078e00ff */
[C---:B------:R-:W-:Y:S02]  /*3cb0*/  ISETP.GE.AND P0, PT, R0.reuse, 0x4, PT ;  /* 0x000000040000780c */ /* 0x040fe40003f06270 */
[----:B------:R-:W-:-:S04]  /*3cc0*/  VIMNMX R0, PT, PT, R0, 0x1, !PT ;  /* 0x0000000100007848 */ /* 0x000fc80007fe0100 */
[----:B------:R-:W-:-:S07]  /*3cd0*/  LOP3.LUT R29, R0, 0x3, RZ, 0xc0, !PT ;  /* 0x00000003001d7812 */ /* 0x000fce00078ec0ff */
[----:B------:R-:W-:Y:S05]  /*3ce0*/  @!P0 BRA `(.L_x_65) ;  /* 0x0000000400148947 */ /* 0x000fea0003800000 */
[----:B------:R-:W0:Y:S01]  /*3cf0*/  LDCU.64 UR4, c[0x0][0x398] ;  /* 0x00007300ff0477ac */ /* 0x000e220008000a00 */
[----:B------:R-:W-:Y:S01]  /*3d00*/  LOP3.LUT R31, R0, 0x7ffffffc, RZ, 0xc0, !PT ;  /* 0x7ffffffc001f7812 */ /* 0x000fe200078ec0ff */
[----:B------:R-:W-:Y:S03]  /*3d10*/  BSSY.RECONVERGENT B7, `(.L_x_65) ;  /* 0x0000042000077945 */ /* 0x000fe60003800200 */
[----:B------:R-:W-:Y:S01]  /*3d20*/  IADD3 R23, PT, PT, -R31, RZ, RZ ;  /* 0x000000ff1f177210 */ /* 0x000fe20007ffe1ff */
[----:B0-----:R-:W-:-:S04]  /*3d30*/  UIADD3 UR4, UP0, UPT, UR4, 0x8, URZ ;  /* 0x0000000804047890 */ /* 0x001fc8000ff1e0ff */
[----:B------:R-:W-:Y:S02]  /*3d40*/  UIADD3.X UR5, UPT, UPT, URZ, UR5, URZ, UP0, !UPT ;  /* 0x00000005ff057290 */ /* 0x000fe400087fe4ff */
[----:B------:R-:W-:-:S04]  /*3d50*/  IMAD.U32 R24, RZ, RZ, UR4 ;  /* 0x00000004ff187e24 */ /* 0x000fc8000f8e00ff */
[----:B------:R-:W-:-:S07]  /*3d60*/  IMAD.U32 R25, RZ, RZ, UR5 ;  /* 0x00000005ff197e24 */ /* 0x000fce000f8e00ff */
.L_x_70:
[----:B------:R-:W-:Y:S02]  /*3d70*/  R2UR UR4, R32 ;  /* 0x00000000200472ca */ /* 0x000fe400000e0000 */
[----:B------:R-:W-:-:S13]  /*3d80*/  R2UR UR5, R33 ;  /* 0x00000000210572ca */ /* 0x000fda00000e0000 */
[----:B------:R-:W2:Y:S01]  /*3d90*/  LDG.E R0, desc[UR4][R24.64+-0x8] ;  /* 0xfffff80418007981 */ /* 0x000ea2000c1e1900 */
[----:B------:R-:W-:Y:S01]  /*3da0*/  MOV R27, 0x0 ;  /* 0x00000000001b7802 */ /* 0x000fe20000000f00 */
[----:B------:R-:W0:Y:S01]  /*3db0*/  LDCU.64 UR4, c[0x4][0x28] ;  /* 0x01000500ff0477ac */ /* 0x000e220008000a00 */
[----:B------:R-:W-:Y:S02]  /*3dc0*/  VIADD R23, R23, 0x4 ;  /* 0x0000000417177836 */ /* 0x000fe40000000000 */
[----:B------:R1:W3:Y:S01]  /*3dd0*/  LDC.64 R10, c[0x4][R27] ;  /* 0x010000001b0a7b82 */ /* 0x0002e20000000a00 */
[----:B------:R-:W-:Y:S02]  /*3de0*/  IMAD.MOV.U32 R6, RZ, RZ, R16 ;  /* 0x000000ffff067224 */ /* 0x000fe400078e0010 */
[----:B------:R-:W-:Y:S01]  /*3df0*/  ISETP.NE.AND P0, PT, R23, RZ, PT ;  /* 0x000000ff1700720c */ /* 0x000fe20003f05270 */
[----:B------:R-:W-:-:S03]  /*3e00*/  IMAD.MOV.U32 R7, RZ, RZ, R22 ;  /* 0x000000ffff077224 */ /* 0x000fc600078e0016 */
[----:B------:R-:W-:Y:S01]  /*3e10*/  P2R R30, PR, RZ, 0x1 ;  /* 0x00000001ff1e7803 */ /* 0x000fe20000000000 */
[----:B0-----:R-:W-:Y:S01]  /*3e20*/  IMAD.U32 R4, RZ, RZ, UR4 ;  /* 0x00000004ff047e24 */ /* 0x001fe2000f8e00ff */
[----:B------:R-:W-:Y:S01]  /*3e30*/  MOV R5, UR5 ;  /* 0x0000000500057c02 */ /* 0x000fe20008000f00 */
[----:B--2---:R-:W0:Y:S02]  /*3e40*/  F2F.F64.F32 R8, R0 ;  /* 0x0000000000087310 */ /* 0x004e240000201800 */
[----:B0--3--:R1:W-:Y:S04]  /*3e50*/  STL.64 [R1+0x10], R8 ;  /* 0x0000100801007387 */ /* 0x0093e80000100a00 */
[----:B------:R-:W-:-:S07]  /*3e60*/  LEPC R20, `(.L_x_66) ;  /* 0x000000001014794e */ /* 0x000fce0000000000 */
[----:B-1----:R-:W-:Y:S05]  /*3e70*/  CALL.ABS.NOINC R10 ;  /* 0x000000000a007343 */ /* 0x002fea0003c00000 */
.L_x_66:
[----:B------:R-:W-:Y:S02]  /*3e80*/  R2UR UR4, R32 ;  /* 0x00000000200472ca */ /* 0x000fe400000e0000 */
[----:B------:R-:W-:-:S13]  /*3e90*/  R2UR UR5, R33 ;  /* 0x00000000210572ca */ /* 0x000fda00000e0000 */
[----:B------:R-:W2:Y:S01]  /*3ea0*/  LDG.E R0, desc[UR4][R24.64+-0x4] ;  /* 0xfffffc0418007981 */ /* 0x000ea2000c1e1900 */
[----:B------:R0:W1:Y:S01]  /*3eb0*/  LDC.64 R10, c[0x4][R27] ;  /* 0x010000001b0a7b82 */ /* 0x0000620000000a00 */
[----:B------:R-:W3:Y:S01]  /*3ec0*/  LDCU.64 UR4, c[0x4][0x28] ;  /* 0x01000500ff0477ac */ /* 0x000ee20008000a00 */
[----:B------:R-:W-:Y:S01]  /*3ed0*/  MOV R6, R16 ;  /* 0x0000001000067202 */ /* 0x000fe20000000f00 */
[----:B------:R-:W-:Y:S02]  /*3ee0*/  IMAD.MOV.U32 R7, RZ, RZ, R22 ;  /* 0x000000ffff077224 */ /* 0x000fe400078e0016 */
[----:B---3--:R-:W-:Y:S02]  /*3ef0*/  IMAD.U32 R4, RZ, RZ, UR4 ;  /* 0x00000004ff047e24 */ /* 0x008fe4000f8e00ff */
[----:B------:R-:W-:Y:S01]  /*3f00*/  IMAD.U32 R5, RZ, RZ, UR5 ;  /* 0x00000005ff057e24 */ /* 0x000fe2000f8e00ff */
[----:B--2---:R-:W2:Y:S02]  /*3f10*/  F2F.F64.F32 R8, R0 ;  /* 0x0000000000087310 */ /* 0x004ea40000201800 */
[----:B-12---:R0:W-:Y:S04]  /*3f20*/  STL.64 [R1+0x10], R8 ;  /* 0x0000100801007387 */ /* 0x0061e80000100a00 */
[----:B------:R-:W-:-:S07]  /*3f30*/  LEPC R20, `(.L_x_67) ;  /* 0x000000001014794e */ /* 0x000fce0000000000 */
[----:B0-----:R-:W-:Y:S05]  /*3f40*/  CALL.ABS.NOINC R10 ;  /* 0x000000000a007343 */ /* 0x001fea0003c00000 */
.L_x_67:
        /* <DEDUP_REMOVED lines=13> */
.L_x_68:
        /* <DEDUP_REMOVED lines=13> */
.L_x_69:
[----:B------:R-:W-:Y:S02]  /*40f0*/  ISETP.NE.AND P6, PT, R30, RZ, PT ;  /* 0x000000ff1e00720c */ /* 0x000fe40003fc5270 */
[----:B------:R-:W-:-:S04]  /*4100*/  IADD3 R24, P0, PT, R24, 0x10, RZ ;  /* 0x0000001018187810 */ /* 0x000fc80007f1e0ff */
[----:B------:R-:W-:-:S07]  /*4110*/  IADD3.X R25, PT, PT, RZ, R25, RZ, P0, !PT ;  /* 0x00000019ff197210 */ /* 0x000fce00007fe4ff */
[----:B------:R-:W-:Y:S05]  /*4120*/  @P6 BRA `(.L_x_70) ;  /* 0xfffffffc00106947 */ /* 0x000fea000383ffff */
[----:B------:R-:W-:Y:S05]  /*4130*/  BSYNC.RECONVERGENT B7 ;  /* 0x0000000000077941 */ /* 0x000fea0003800200 */
.L_x_65:
[----:B------:R-:W-:-:S13]  /*4140*/  ISETP.NE.AND P0, PT, R29, RZ, PT ;  /* 0x000000ff1d00720c */ /* 0x000fda0003f05270 */
[----:B------:R-:W-:Y:S05]  /*4150*/  @!P0 BRA `(.L_x_33) ;  /* 0x0000000000a08947 */ /* 0x000fea0003800000 */
[----:B------:R-:W0:Y:S01]  /*4160*/  LDC.64 R4, c[0x0][0x398] ;  /* 0x0000e600ff047b82 */ /* 0x000e220000000a00 */
[----:B------:R-:W-:Y:S01]  /*4170*/  BSSY.RECONVERGENT B7, `(.L_x_71) ;  /* 0x000001d000077945 */ /* 0x000fe20003800200 */
[----:B------:R-:W-:Y:S02]  /*4180*/  IMAD.MOV R29, RZ, RZ, -R29 ;  /* 0x000000ffff1d7224 */ /* 0x000fe400078e0a1d */
[----:B0-----:R-:W-:-:S04]  /*4190*/  IMAD.WIDE.U32 R4, R31, 0x4, R4 ;  /* 0x000000041f047825 */ /* 0x001fc800078e0004 */
[----:B------:R-:W-:Y:S02]  /*41a0*/  IMAD.MOV.U32 R23, RZ, RZ, R4 ;  /* 0x000000ffff177224 */ /* 0x000fe400078e0004 */
[----:B------:R-:W-:-:S07]  /*41b0*/  IMAD.MOV.U32 R24, RZ, RZ, R5 ;  /* 0x000000ffff187224 */ /* 0x000fce00078e0005 */
.L_x_74:
[----:B------:R-:W-:Y:S01]  /*41c0*/  R2UR UR4, R32 ;  /* 0x00000000200472ca */ /* 0x000fe200000e0000 */
[----:B------:R-:W-:Y:S01]  /*41d0*/  IMAD.MOV.U32 R10, RZ, RZ, R23 ;  /* 0x000000ffff0a7224 */ /* 0x000fe200078e0017 */
[----:B------:R-:W-:Y:S02]  /*41e0*/  R2UR UR5, R33 ;  /* 0x00000000210572ca */ /* 0x000fe400000e0000 */
[----:B------:R-:W-:-:S11]  /*41f0*/  MOV R11, R24 ;  /* 0x00000018000b7202 */ /* 0x000fd60000000f00 */
[----:B------:R-:W2:Y:S01]  /*4200*/  LDG.E R0, desc[UR4][R10.64] ;  /* 0x000000040a007981 */ /* 0x000ea2000c1e1900 */
[----:B------:R-:W-:Y:S01]  /*4210*/  MOV R3, 0x0 ;  /* 0x0000000000037802 */ /* 0x000fe20000000f00 */
[----:B------:R-:W0:Y:S01]  /*4220*/  LDCU.64 UR4, c[0x4][0x28] ;  /* 0x01000500ff0477ac */ /* 0x000e220008000a00 */
[----:B------:R-:W-:Y:S02]  /*4230*/  IMAD.MOV.U32 R6, RZ, RZ, R16 ;  /* 0x000000ffff067224 */ /* 0x000fe400078e0010 */
[----:B------:R1:W3:Y:S01]  /*4240*/  LDC.64 R12, c[0x4][R3] ;  /* 0x01000000030c7b82 */ /* 0x0002e20000000a00 */
[----:B------:R-:W-:Y:S02]  /*4250*/  IMAD.MOV.U32 R7, RZ, RZ, R22 ;  /* 0x000000ffff077224 */ /* 0x000fe400078e0016 */
[----:B0-----:R-:W-:Y:S02]  /*4260*/  IMAD.U32 R4, RZ, RZ, UR4 ;  /* 0x00000004ff047e24 */ /* 0x001fe4000f8e00ff */
[----:B------:R-:W-:Y:S01]  /*4270*/  IMAD.U32 R5, RZ, RZ, UR5 ;  /* 0x00000005ff057e24 */ /* 0x000fe2000f8e00ff */
[----:B--2---:R-:W0:Y:S02]  /*4280*/  F2F.F64.F32 R8, R0 ;  /* 0x0000000000087310 */ /* 0x004e240000201800 */
[----:B0--3--:R1:W-:Y:S04]  /*4290*/  STL.64 [R1+0x10], R8 ;  /* 0x0000100801007387 */ /* 0x0093e80000100a00 */
[----:B------:R-:W-:-:S07]  /*42a0*/  LEPC R20, `(.L_x_72) ;  /* 0x000000001014794e */ /* 0x000fce0000000000 */
[----:B-1----:R-:W-:Y:S05]  /*42b0*/  CALL.ABS.NOINC R12 ;  /* 0x000000000c007343 */ /* 0x002fea0003c00000 */
.L_x_72:
[----:B------:R-:W-:Y:S02]  /*42c0*/  IADD3 R29, PT, PT, R29, 0x1, RZ ;  /* 0x000000011d1d7810 */ /* 0x000fe40007ffe0ff */
[----:B------:R-:W-:Y:S02]  /*42d0*/  IADD3 R0, P1, PT, R23, 0x4, RZ ;  /* 0x0000000417007810 */ /* 0x000fe40007f3e0ff */
[----:B------:R-:W-:-:S03]  /*42e0*/  ISETP.NE.AND P0, PT, R29, RZ, PT ;  /* 0x000000ff1d00720c */ /* 0x000fc60003f05270 */
[----:B------:R-:W-:-:S10]  /*42f0*/  IMAD.X R3, RZ, RZ, R24, P1 ;  /* 0x000000ffff037224 */ /* 0x000fd400008e0618 */
[----:B------:R-:W-:Y:S05]  /*4300*/  @!P0 BRA `(.L_x_73) ;  /* 0x00000000000c8947 */ /* 0x000fea0003800000 */
[----:B------:R-:W-:Y:S02]  /*4310*/  IMAD.MOV.U32 R23, RZ, RZ, R0 ;  /* 0x000000ffff177224 */ /* 0x000fe400078e0000 */
[----:B------:R-:W-:Y:S01]  /*4320*/  IMAD.MOV.U32 R24, RZ, RZ, R3 ;  /* 0x000000ffff187224 */ /* 0x000fe200078e0003 */
[----:B------:R-:W-:Y:S06]  /*4330*/  BRA `(.L_x_74) ;  /* 0xfffffffc00a07947 */ /* 0x000fec000383ffff */
.L_x_73:
[----:B------:R-:W-:Y:S05]  /*4340*/  BSYNC.RECONVERGENT B7 ;  /* 0x0000000000077941 */ /* 0x000fea0003800200 */
.L_x_71:
[----:B------:R-:W-:Y:S05]  /*4350*/  BRA `(.L_x_33) ;  /* 0x0000000000207947 */ /* 0x000fea0003800000 */
.L_x_55:
[----:B------:R-:W-:Y:S01]  /*4360*/  MOV R0, 0x0 ;  /* 0x0000000000007802 */ /* 0x000fe20000000f00 */
[----:B------:R-:W0:Y:S01]  /*4370*/  LDCU.64 UR4, c[0x4][0x70] ;  /* 0x01000e00ff0477ac */ /* 0x000e220008000a00 */
[----:B------:R-:W-:Y:S02]  /*4380*/  CS2R R6, SRZ ;  /* 0x0000000000067805 */ /* 0x000fe4000001ff00 */
[----:B------:R1:W2:Y:S01]  /*4390*/  LDC.64 R8, c[0x4][R0] ;  /* 0x0100000000087b82 */ /* 0x0002a20000000a00 */
[----:B0-----:R-:W-:Y:S01]  /*43a0*/  IMAD.U32 R4, RZ, RZ, UR4 ;  /* 0x00000004ff047e24 */ /* 0x001fe2000f8e00ff */
[----:B-1----:R-:W-:-:S07]  /*43b0*/  MOV R5, UR5 ;  /* 0x0000000500057c02 */ /* 0x002fce0008000f00 */
[----:B------:R-:W-:-:S07]  /*43c0*/  LEPC R20, `(.L_x_33) ;  /* 0x000000001014794e */ /* 0x000fce0000000000 */
[----:B--2---:R-:W-:Y:S05]  /*43d0*/  CALL.ABS.NOINC R8 ;  /* 0x0000000008007343 */ /* 0x004fea0003c00000 */
.L_x_33:
[----:B------:R-:W-:Y:S05]  /*43e0*/  BSYNC.RECONVERGENT B6 ;  /* 0x0000000000067941 */ /* 0x000fea0003800200 */
.L_x_32:
[----:B------:R-:W-:Y:S01]  /*43f0*/  FADD R3, R26, -R19 ;  /* 0x800000131a037221 */ /* 0x000fe20000000000 */
[----:B------:R-:W-:-:S04]  /*4400*/  I2FP.F32.S32 R0, R17 ;  /* 0x0000001100007245 */ /* 0x000fc80000201400 */
[----:B------:R-:W-:-:S04]  /*4410*/  FSETP.GTU.AND P0, PT, R3, R0, PT ;  /* 0x000000000300720b */ /* 0x000fc80003f0c000 */
[----:B------:R-:W-:-:S13]  /*4420*/  FSETP.GEU.OR P0, PT, R0, R19, P0 ;  /* 0x000000130000720b */ /* 0x000fda000070e400 */
[----:B------:R-:W-:Y:S05]  /*4430*/  @P0 BRA `(.L_x_75) ;  /* 0x0000000400580947 */ /* 0x000fea0003800000 */
[----:B-1----:R-:W1:Y:S01]  /*4440*/  LDC.64 R4, c[0x0][0x388] ;  /* 0x0000e200ff047b82 */ /* 0x002e620000000a00 */
[C---:B0-----:R-:W-:Y:S01]  /*4450*/  R2UR UR6, R32.reuse ;  /* 0x00000000200672ca */ /* 0x041fe200000e0000 */
[----:B------:R-:W-:Y:S01]  /*4460*/  IMAD.SHL.U32 R3, R17, 0x4, RZ ;  /* 0x0000000411037824 */ /* 0x000fe200078e00ff */
[C---:B------:R-:W-:Y:S02]  /*4470*/  R2UR UR7, R33.reuse ;  /* 0x00000000210772ca */ /* 0x040fe400000e0000 */
[C---:B------:R-:W-:Y:S02]  /*4480*/  R2UR UR8, R32.reuse ;  /* 0x00000000200872ca */ /* 0x040fe400000e0000 */
[C---:B------:R-:W-:Y:S01]  /*4490*/  R2UR UR9, R33.reuse ;  /* 0x00000000210972ca */ /* 0x040fe200000e0000 */
[----:B------:R-:W0:Y:S01]  /*44a0*/  LDC.64 R6, c[0x0][0x398] ;  /* 0x0000e600ff067b82 */ /* 0x000e220000000a00 */
[----:B------:R-:W-:Y:S02]  /*44b0*/  R2UR UR4, R32 ;  /* 0x00000000200472ca */ /* 0x000fe400000e0000 */
[----:B------:R-:W-:-:S02]  /*44c0*/  R2UR UR5, R33 ;  /* 0x00000000210572ca */ /* 0x000fc400000e0000 */
[----:B------:R-:W-:Y:S02]  /*44d0*/  R2UR UR10, R32 ;  /* 0x00000000200a72ca */ /* 0x000fe400000e0000 */
[----:B------:R-:W-:Y:S01]  /*44e0*/  R2UR UR11, R33 ;  /* 0x00000000210b72ca */ /* 0x000fe200000e0000 */
[----:B------:R-:W2:Y:S01]  /*44f0*/  LDC.64 R8, c[0x0][0x3a0] ;  /* 0x0000e800ff087b82 */ /* 0x000ea20000000a00 */
[----:B-1----:R-:W-:-:S05]  /*4500*/  IMAD.WIDE R4, R3, 0x4, R4 ;  /* 0x0000000403047825 */ /* 0x002fca00078e0204 */
[----:B------:R-:W3:Y:S04]  /*4510*/  LDG.E R0, desc[UR6][R4.64+0x4] ;  /* 0x0000040604007981 */ /* 0x000ee8000c1e1900 */
[----:B------:R-:W3:Y:S04]  /*4520*/  LDG.E R12, desc[UR8][R4.64+0x8] ;  /* 0x00000808040c7981 */ /* 0x000ee8000c1e1900 */
[----:B------:R-:W4:Y:S04]  /*4530*/  LDG.E R10, desc[UR4][R4.64] ;  /* 0x00000004040a7981 */ /* 0x000f28000c1e1900 */
[----:B------:R-:W4:Y:S01]  /*4540*/  LDG.E R3, desc[UR10][R4.64+0xc] ;  /* 0x00000c0a04037981 */ /* 0x000f22000c1e1900 */
[----:B------:R-:W-:-:S04]  /*4550*/  IMAD.SHL.U32 R17, R17, 0x2, RZ ;  /* 0x0000000211117824 */ /* 0x000fc800078e00ff */
[----:B0-----:R-:W-:-:S05]  /*4560*/  IMAD.WIDE R6, R17, 0x4, R6 ;  /* 0x0000000411067825 */ /* 0x001fca00078e0206 */
[----:B------:R0:W5:Y:S01]  /*4570*/  LDG.E R11, desc[UR4][R6.64] ;  /* 0x00000004060b7981 */ /* 0x000162000c1e1900 */
[----:B--2---:R-:W-:-:S03]  /*4580*/  IMAD.WIDE R8, R17, 0x4, R8 ;  /* 0x0000000411087825 */ /* 0x004fc600078e0208 */
[----:B------:R0:W5:Y:S01]  /*4590*/  LDG.E R13, desc[UR6][R6.64+0x4] ;  /* 0x00000406060d7981 */ /* 0x000162000c1e1900 */
[----:B---3--:R-:W-:-:S04]  /*45a0*/  FMUL R15, R0, R12 ;  /* 0x0000000c000f7220 */ /* 0x008fc80000400000 */
[----:B----4-:R-:W-:-:S05]  /*45b0*/  FFMA R15, R10, R3, -R15 ;  /* 0x000000030a0f7223 */ /* 0x010fca000000080f */
[----:B------:R-:W-:-:S13]  /*45c0*/  FSETP.NEU.AND P0, PT, R15, RZ, PT ;  /* 0x000000ff0f00720b */ /* 0x000fda0003f0d000 */
[----:B0-----:R-:W-:Y:S05]  /*45d0*/  @P0 BRA `(.L_x_76) ;  /* 0x0000000000240947 */ /* 0x001fea0003800000 */
[----:B------:R-:W-:Y:S01]  /*45e0*/  MOV R0, 0x0 ;  /* 0x0000000000007802 */ /* 0x000fe20000000f00 */
[----:B------:R-:W0:Y:S01]  /*45f0*/  LDCU.64 UR4, c[0x4][0x8] ;  /* 0x01000100ff0477ac */ /* 0x000e220008000a00 */
[----:B------:R-:W-:Y:S02]  /*4600*/  CS2R R6, SRZ ;  /* 0x0000000000067805 */ /* 0x000fe4000001ff00 */
[----:B------:R1:W2:Y:S01]  /*4610*/  LDC.64 R2, c[0x4][R0] ;  /* 0x0100000000027b82 */ /* 0x0002a20000000a00 */
[----:B0-----:R-:W-:Y:S02]  /*4620*/  IMAD.U32 R4, RZ, RZ, UR4 ;  /* 0x00000004ff047e24 */ /* 0x001fe4000f8e00ff */
[----:B-1----:R-:W-:-:S07]  /*4630*/  IMAD.U32 R5, RZ, RZ, UR5 ;  /* 0x00000005ff057e24 */ /* 0x002fce000f8e00ff */
[----:B------:R-:W-:-:S07]  /*4640*/  LEPC R20, `(.L_x_77) ;  /* 0x000000001014794e */ /* 0x000fce0000000000 */
[----:B--2--5:R-:W-:Y:S05]  /*4650*/  CALL.ABS.NOINC R2 ;  /* 0x0000000002007343 */ /* 0x024fea0003c00000 */
.L_x_77:
[----:B------:R-:W-:Y:S05]  /*4660*/  EXIT ;  /* 0x000000000000794d */ /* 0x000fea0003800000 */
.L_x_76:
[----:B------:R-:W0:Y:S01]  /*4670*/  MUFU.RCP R4, R15 ;  /* 0x0000000f00047308 */ /* 0x000e220000001000 */
[----:B-----5:R-:W-:Y:S01]  /*4680*/  FMUL R0, R0, R13 ;  /* 0x0000000d00007220 */ /* 0x020fe20000400000 */
[----:B------:R-:W-:Y:S03]  /*4690*/  BSSY.RECONVERGENT B0, `(.L_x_78) ;  /* 0x000000d000007945 */ /* 0x000fe60003800200 */
[----:B------:R-:W-:-:S04]  /*46a0*/  FFMA R0, R11, R3, -R0 ;  /* 0x000000030b007223 */ /* 0x000fc80000000800 */
[----:B------:R-:W1:Y:S01]  /*46b0*/  FCHK P0, R0, R15 ;  /* 0x0000000f00007302 */ /* 0x000e620000000000 */
[----:B0-----:R-:W-:-:S04]  /*46c0*/  FFMA R5, -R15, R4, 1 ;  /* 0x3f8000000f057423 */ /* 0x001fc80000000104 */
[----:B------:R-:W-:-:S04]  /*46d0*/  FFMA R5, R4, R5, R4 ;  /* 0x0000000504057223 */ /* 0x000fc80000000004 */
[----:B------:R-:W-:-:S04]  /*46e0*/  FFMA R4, R0, R5, RZ ;  /* 0x0000000500047223 */ /* 0x000fc800000000ff */
[----:B------:R-:W-:-:S04]  /*46f0*/  FFMA R3, -R15, R4, R0 ;  /* 0x000000040f037223 */ /* 0x000fc80000000100 */
[----:B------:R-:W-:Y:S01]  /*4700*/  FFMA R3, R5, R3, R4 ;  /* 0x0000000305037223 */ /* 0x000fe20000000004 */
[----:B-1----:R-:W-:Y:S06]  /*4710*/  @!P0 BRA `(.L_x_79) ;  /* 0x0000000000108947 */ /* 0x002fec0003800000 */
[----:B------:R-:W-:Y:S02]  /*4720*/  MOV R5, R15 ;  /* 0x0000000f00057202 */ /* 0x000fe40000000f00 */
[----:B------:R-:W-:-:S07]  /*4730*/  MOV R16, 0x4750 ;  /* 0x0000475000107802 */ /* 0x000fce0000000f00 */
[----:B------:R-:W-:Y:S05]  /*4740*/  CALL.REL.NOINC `($__internal_1_$__cuda_sm3x_div_rn_noftz_f32_slowpath) ;  /* 0x0000002c00707944 */ /* 0x000fea0003c00000 */
[----:B------:R-:W-:-:S07]  /*4750*/  IMAD.MOV.U32 R3, RZ, RZ, R7 ;  /* 0x000000ffff037224 */ /* 0x000fce00078e0007 */
.L_x_79:
[----:B------:R-:W-:Y:S05]  /*4760*/  BSYNC.RECONVERGENT B0 ;  /* 0x0000000000007941 */ /* 0x000fea0003800200 */
.L_x_78:
[----:B------:R-:W0:Y:S01]  /*4770*/  MUFU.RCP R4, R15 ;  /* 0x0000000f00047308 */ /* 0x000e220000001000 */
[----:B------:R-:W-:Y:S01]  /*4780*/  FMUL R11, R11, R12 ;  /* 0x0000000c0b0b7220 */ /* 0x000fe20000400000 */
[----:B------:R-:W-:Y:S01]  /*4790*/  R2UR UR4, R32 ;  /* 0x00000000200472ca */ /* 0x000fe200000e0000 */
[----:B------:R-:W-:Y:S01]  /*47a0*/  BSSY.RECONVERGENT B0, `(.L_x_80) ;  /* 0x000000f000007945 */ /* 0x000fe20003800200 */
[----:B------:R-:W-:Y:S01]  /*47b0*/  R2UR UR5, R33 ;  /* 0x00000000210572ca */ /* 0x000fe200000e0000 */
[----:B------:R-:W-:-:S04]  /*47c0*/  FFMA R0, R10, R13, -R11 ;  /* 0x0000000d0a007223 */ /* 0x000fc8000000080b */
[----:B------:R-:W1:Y:S01]  /*47d0*/  FCHK P0, R0, R15 ;  /* 0x0000000f00007302 */ /* 0x000e620000000000 */
[----:B0-----:R-:W-:-:S07]  /*47e0*/  FFMA R5, -R15, R4, 1 ;  /* 0x3f8000000f057423 */ /* 0x001fce0000000104 */
[----:B------:R0:W-:Y:S01]  /*47f0*/  STG.E desc[UR4][R8.64], R3 ;  /* 0x0000000308007986 */ /* 0x0001e2000c101904 */
[----:B------:R-:W-:-:S04]  /*4800*/  FFMA R11, R4, R5, R4 ;  /* 0x00000005040b7223 */ /* 0x000fc80000000004 */
[----:B------:R-:W-:-:S04]  /*4810*/  FFMA R4, R11, R0, RZ ;  /* 0x000000000b047223 */ /* 0x000fc800000000ff */
[----:B------:R-:W-:-:S04]  /*4820*/  FFMA R5, -R15, R4, R0 ;  /* 0x000000040f057223 */ /* 0x000fc80000000100 */
[----:B------:R-:W-:Y:S01]  /*4830*/  FFMA R11, R11, R5, R4 ;  /* 0x000000050b0b7223 */ /* 0x000fe20000000004 */
[----:B01----:R-:W-:Y:S06]  /*4840*/  @!P0 BRA `(.L_x_81) ;  /* 0x0000000000108947 */ /* 0x003fec0003800000 */
[----:B------:R-:W-:Y:S01]  /*4850*/  IMAD.MOV.U32 R5, RZ, RZ, R15 ;  /* 0x000000ffff057224 */ /* 0x000fe200078e000f */
[----:B------:R-:W-:-:S07]  /*4860*/  MOV R16, 0x4880 ;  /* 0x0000488000107802 */ /* 0x000fce0000000f00 */
[----:B------:R-:W-:Y:S05]  /*4870*/  CALL.REL.NOINC `($__internal_1_$__cuda_sm3x_div_rn_noftz_f32_slowpath) ;  /* 0x0000002c00247944 */ /* 0x000fea0003c00000 */
[----:B------:R-:W-:-:S07]  /*4880*/  IMAD.MOV.U32 R11, RZ, RZ, R7 ;  /* 0x000000ffff0b7224 */ /* 0x000fce00078e0007 */
.L_x_81:
[----:B------:R-:W-:Y:S05]  /*4890*/  BSYNC.RECONVERGENT B0 ;  /* 0x0000000000007941 */ /* 0x000fea0003800200 */
.L_x_80:
[----:B------:R-:W-:Y:S01]  /*48a0*/  F2F.F64.F32 R12, R3 ;  /* 0x00000003000c7310 */ /* 0x000fe20000201800 */
[----:B------:R-:W-:Y:S01]  /*48b0*/  R2UR UR6, R32 ;  /* 0x00000000200672ca */ /* 0x000fe200000e0000 */
[----:B------:R-:W0:Y:S01]  /*48c0*/  LDCU.64 UR4, c[0x4][0x10] ;  /* 0x01000200ff0477ac */ /* 0x000e220008000a00 */
[----:B------:R-:W-:Y:S02]  /*48d0*/  R2UR UR7, R33 ;  /* 0x00000000210772ca */ /* 0x000fe400000e0000 */
[----:B------:R-:W-:Y:S02]  /*48e0*/  MOV R0, 0x0 ;  /* 0x0000000000007802 */ /* 0x000fe40000000f00 */
[----:B------:R-:W-:Y:S01]  /*48f0*/  IADD3 R6, P0, PT, R2, 0x10, RZ ;  /* 0x0000001002067810 */ /* 0x000fe20007f1e0ff */
[----:B------:R-:W1:Y:S01]  /*4900*/  F2F.F64.F32 R14, R11 ;  /* 0x0000000b000e7310 */ /* 0x000e620000201800 */
[----:B------:R2:W3:Y:S03]  /*4910*/  LDC.64 R16, c[0x4][R0] ;  /* 0x0100000000107b82 */ /* 0x0004e60000000a00 */
[----:B------:R-:W-:-:S04]  /*4920*/  IMAD.X R7, RZ, RZ, R18, P0 ;  /* 0x000000ffff077224 */ /* 0x000fc800000e0612 */
[----:B------:R2:W-:Y:S01]  /*4930*/  STG.E desc[UR6][R8.64+0x4], R11 ;  /* 0x0000040b08007986 */ /* 0x0005e2000c101906 */
[----:B0-----:R-:W-:Y:S01]  /*4940*/  IMAD.U32 R4, RZ, RZ, UR4 ;  /* 0x00000004ff047e24 */ /* 0x001fe2000f8e00ff */
[----:B------:R-:W-:Y:S02]  /*4950*/  MOV R5, UR5 ;  /* 0x0000000500057c02 */ /* 0x000fe40008000f00 */
[----:B-1----:R2:W-:Y:S05]  /*4960*/  STL.128 [R1+0x10], R12 ;  /* 0x0000100c01007387 */ /* 0x0025ea0000100c00 */
[----:B------:R-:W-:-:S07]  /*4970*/  LEPC R20, `(.L_x_82) ;  /* 0x000000001014794e */ /* 0x000fce0000000000 */
[----:B--23--:R-:W-:Y:S05]  /*4980*/  CALL.ABS.NOINC R16 ;  /* 0x0000000010007343 */ /* 0x00cfea0003c00000 */
.L_x_82:
[----:B------:R-:W-:Y:S05]  /*4990*/  EXIT ;  /* 0x000000000000794d */ /* 0x000fea0003800000 */
.L_x_75:
[----:B------:R-:W2:Y:S02]  /*49a0*/  LDCU UR4, c[0x0][0x3b0] ;  /* 0x00007600ff0477ac */ /* 0x000ea40008000800 */
[----:B--2---:R-:W-:-:S04]  /*49b0*/  ULEA.HI UR4, UR4, UR4, URZ, 0x1 ;  /* 0x0000000404047291 */ /* 0x004fc8000f8f08ff */
[----:B------:R-:W-:-:S06]  /*49c0*/  USHF.R.S32.HI UR4, URZ, 0x1, UR4 ;  /* 0x00000001ff047899 */ /* 0x000fcc0008011404 */
[----:B------:R-:W-:-:S13]  /*49d0*/  ISETP.GE.AND P0, PT, R17, UR4, PT ;  /* 0x0000000411007c0c */ /* 0x000fda000bf06270 */
[----:B------:R-:W-:Y:S05]  /*49e0*/  @P0 BRA `(.L_x_83) ;  /* 0x0000000800440947 */ /* 0x000fea0003800000 */
[----:B-1----:R-:W1:Y:S01]  /*49f0*/  LDC.64 R6, c[0x0][0x388] ;  /* 0x0000e200ff067b82 */ /* 0x002e620000000a00 */
[----:B------:R-:W-:Y:S01]  /*4a00*/  IMAD.SHL.U32 R21, R17, 0x4, RZ ;  /* 0x0000000411157824 */ /* 0x000fe200078e00ff */
[C---:B0-----:R-:W-:Y:S02]  /*4a10*/  R2UR UR8, R32.reuse ;  /* 0x00000000200872ca */ /* 0x041fe400000e0000 */
[C---:B------:R-:W-:Y:S02]  /*4a20*/  R2UR UR9, R33.reuse ;  /* 0x00000000210972ca */ /* 0x040fe400000e0000 */
[C---:B------:R-:W-:Y:S02]  /*4a30*/  R2UR UR10, R32.reuse ;  /* 0x00000000200a72ca */ /* 0x040fe400000e0000 */
[----:B------:R-:W-:Y:S01]  /*4a40*/  R2UR UR11, R33 ;  /* 0x00000000210b72ca */ /* 0x000fe200000e0000 */
[----:B------:R-:W0:Y:S01]  /*4a50*/  LDC.64 R8, c[0x0][0x398] ;  /* 0x0000e600ff087b82 */ /* 0x000e220000000a00 */
[----:B------:R-:W-:-:S02]  /*4a60*/  R2UR UR4, R32 ;  /* 0x00000000200472ca */ /* 0x000fc400000e0000 */
[C---:B------:R-:W-:Y:S02]  /*4a70*/  R2UR UR5, R33.reuse ;  /* 0x00000000210572ca */ /* 0x040fe400000e0000 */
[----:B------:R-:W-:Y:S02]  /*4a80*/  R2UR UR6, R32 ;  /* 0x00000000200672ca */ /* 0x000fe400000e0000 */
[----:B------:R-:W-:Y:S01]  /*4a90*/  R2UR UR7, R33 ;  /* 0x00000000210772ca */ /* 0x000fe200000e0000 */
[----:B------:R-:W2:Y:S01]  /*4aa0*/  LDC.64 R10, c[0x0][0x390] ;  /* 0x0000e400ff0a7b82 */ /* 0x000ea20000000a00 */
[----:B-1----:R-:W-:-:S07]  /*4ab0*/  IMAD.WIDE R6, R21, 0x4, R6 ;  /* 0x0000000415067825 */ /* 0x002fce00078e0206 */
[----:B------:R-:W1:Y:S01]  /*4ac0*/  LDC.64 R12, c[0x0][0x380] ;  /* 0x0000e000ff0c7b82 */ /* 0x000e620000000a00 */
[----:B------:R-:W-:-:S07]  /*4ad0*/  IMAD.WIDE R2, R28, 0x10, R6 ;  /* 0x000000101c027825 */ /* 0x000fce00078e0206 */
[----:B------:R-:W3:Y:S01]  /*4ae0*/  LDC.64 R14, c[0x0][0x3a0] ;  /* 0x0000e800ff0e7b82 */ /* 0x000ee20000000a00 */
[----:B------:R-:W4:Y:S04]  /*4af0*/  LDG.E R18, desc[UR8][R2.64+0x4] ;  /* 0x0000040802127981 */ /* 0x000f28000c1e1900 */
[----:B------:R-:W4:Y:S04]  /*4b00*/  LDG.E R20, desc[UR10][R2.64+0x8] ;  /* 0x0000080a02147981 */ /* 0x000f28000c1e1900 */
[----:B------:R-:W5:Y:S04]  /*4b10*/  LDG.E R19, desc[UR4][R2.64] ;  /* 0x0000000402137981 */ /* 0x000f68000c1e1900 */
[----:B------:R-:W5:Y:S01]  /*4b20*/  LDG.E R16, desc[UR6][R2.64+0xc] ;  /* 0x00000c0602107981 */ /* 0x000f62000c1e1900 */
[C---:B------:R-:W-:Y:S01]  /*4b30*/  IMAD.IADD R0, R17.reuse, 0x1, R28 ;  /* 0x0000000111007824 */ /* 0x040fe200078e021c */
[----:B------:R-:W-:Y:S01]  /*4b40*/  BSSY.RECONVERGENT B1, `(.L_x_84) ;  /* 0x000001e000017945 */ /* 0x000fe20003800200 */
[----:B------:R-:W-:-:S02]  /*4b50*/  IMAD.SHL.U32 R17, R17, 0x2, RZ ;  /* 0x0000000211117824 */ /* 0x000fc400078e00ff */
[----:B--2---:R-:W-:Y:S01]  /*4b60*/  IMAD.WIDE R10, R21, 0x4, R10 ;  /* 0x00000004150a7825 */ /* 0x004fe200078e020a */
[----:B------:R-:W-:-:S03]  /*4b70*/  SHF.L.U32 R5, R0, 0x2, RZ ;  /* 0x0000000200057819 */ /* 0x000fc600000006ff */
[----:B0-----:R-:W-:-:S04]  /*4b80*/  IMAD.WIDE R8, R17, 0x4, R8 ;  /* 0x0000000411087825 */ /* 0x001fc800078e0208 */
[----:B-1----:R-:W-:-:S04]  /*4b90*/  IMAD.WIDE R12, R5, 0x4, R12 ;  /* 0x00000004050c7825 */ /* 0x002fc800078e020c */
[----:B---3--:R-:W-:-:S04]  /*4ba0*/  IMAD.WIDE R14, R17, 0x4, R14 ;  /* 0x00000004110e7825 */ /* 0x008fc800078e020e */
[----:B------:R-:W-:-:S04]  /*4bb0*/  IMAD.WIDE R28, R28, 0x8, R8 ;  /* 0x000000081c1c7825 */ /* 0x000fc800078e0208 */
[----:B----4-:R-:W-:-:S04]  /*4bc0*/  FMUL R4, R18, R20 ;  /* 0x0000001412047220 */ /* 0x010fc80000400000 */
[----:B-----5:R-:W-:-:S05]  /*4bd0*/  FFMA R4, R19, R16, -R4 ;  /* 0x0000001013047223 */ /* 0x020fca0000000804 */
        /* <DEDUP_REMOVED lines=11> */
.L_x_87:
[----:B------:R-:W0:Y:S02]  /*4c90*/  MUFU.RCP R3, R4 ;  /* 0x0000000400037308 */ /* 0x000e240000001000 */
[----:B0-----:R-:W-:-:S04]  /*4ca0*/  FFMA R0, R4, R3, -1 ;  /* 0xbf80000004007423 */ /* 0x001fc80000000003 */
[----:B------:R-:W-:-:S04]  /*4cb0*/  FADD.FTZ R0, -R0, -RZ ;  /* 0x800000ff00007221 */ /* 0x000fc80000010100 */
[----:B------:R-:W-:-:S07]  /*4cc0*/  FFMA R3, R3, R0, R3 ;  /* 0x0000000003037223 */ /* 0x000fce0000000003 */
.L_x_88:
[----:B------:R-:W-:Y:S05]  /*4cd0*/  BSYNC.RECONVERGENT B2 ;  /* 0x0000000000027941 */ /* 0x000fea0003800200 */
.L_x_86:
[-C--:B------:R-:W-:Y:S01]  /*4ce0*/  FMUL R16, R16, R3.reuse ;  /* 0x0000000310107220 */ /* 0x080fe20000400000 */
[-C--:B------:R-:W-:Y:S01]  /*4cf0*/  FMUL R2, R18, -R3.reuse ;  /* 0x8000000312027220 */ /* 0x080fe20000400000 */
[-C--:B------:R-:W-:Y:S01]  /*4d00*/  FMUL R0, R20, -R3.reuse ;  /* 0x8000000314007220 */ /* 0x080fe20000400000 */
[----:B------:R-:W-:-:S07]  /*4d10*/  FMUL R17, R19, R3 ;  /* 0x0000000313117220 */ /* 0x000fce0000400000 */
.L_x_85:
[----:B------:R-:W-:Y:S05]  /*4d20*/  BSYNC.RECONVERGENT B1 ;  /* 0x0000000000017941 */ /* 0x000fea0003800200 */
.L_x_84:
[C---:B------:R-:W-:Y:S02]  /*4d30*/  R2UR UR4, R32.reuse ;  /* 0x00000000200472ca */ /* 0x040fe400000e0000 */
        /* <DEDUP_REMOVED lines=13> */
[----:B------:R-:W4:Y:S01]  /*4e10*/  LDG.E R4, desc[UR6][R10.64+0x4] ;  /* 0x000004060a047981 */ /* 0x000f22000c1e1900 */
[----:B------:R-:W-:-:S02]  /*4e20*/  R2UR UR12, R32 ;  /* 0x00000000200c72ca */ /* 0x000fc400000e0000 */
[C---:B------:R-:W-:Y:S01]  /*4e30*/  R2UR UR13, R33.reuse ;  /* 0x00000000210d72ca */ /* 0x040fe200000e0000 */
[----:B------:R2:W5:Y:S01]  /*4e40*/  LDG.E R19, desc[UR8][R10.64+0x8] ;  /* 0x000008080a137981 */ /* 0x000562000c1e1900 */
[----:B------:R-:W-:Y:S02]  /*4e50*/  R2UR UR16, R32 ;  /* 0x00000000201072ca */ /* 0x000fe400000e0000 */
[----:B------:R-:W-:Y:S01]  /*4e60*/  R2UR UR17, R33 ;  /* 0x00000000211172ca */ /* 0x000fe200000e0000 */
[----:B------:R-:W5:Y:S04]  /*4e70*/  LDG.E R23, desc[UR18][R12.64+0xc] ;  /* 0x00000c120c177981 */ /* 0x000f68000c1e1900 */
[----:B------:R-:W5:Y:S04]  /*4e80*/  LDG.E R21, desc[UR14][R12.64+0x8] ;  /* 0x0000080e0c157981 */ /* 0x000f68000c1e1900 */
        /* <DEDUP_REMOVED lines=8> */
[----:B------:R-:W5:Y:S04]  /*4f10*/  LDG.E R13, desc[UR4][R8.64] ;  /* 0x00000004080d7981 */ /* 0x000f68000c1e1900 */
[----:B------:R-:W5:Y:S01]  /*4f20*/  LDG.E R12, desc[UR8][R8.64+0x4] ;  /* 0x00000408080c7981 */ /* 0x000f62000c1e1900 */
[----:B------:R-:W-:Y:S01]  /*4f30*/  BSSY.RECONVERGENT B1, `(.L_x_89) ;  /* 0x0000031000017945 */ /* 0x000fe20003800200 */
[----:B--2---:R-:W-:Y:S01]  /*4f40*/  FMUL R10, R2, R3 ;  /* 0x00000003020a7220 */ /* 0x004fe20000400000 */
[CC--:B---3--:R-:W-:Y:S01]  /*4f50*/  FMUL R11, R17.reuse, R18.reuse ;  /* 0x00000012110b7220 */ /* 0x0c8fe20000400000 */
[C---:B------:R-:W-:Y:S01]  /*4f60*/  FMUL R18, R0.reuse, R18 ;  /* 0x0000001200127220 */ /* 0x040fe20000400000 */
[-C--:B----4-:R-:W-:Y:S01]  /*4f70*/  FMUL R5, R0, R4.reuse ;  /* 0x0000000400057220 */ /* 0x090fe20000400000 */
[----:B------:R-:W-:Y:S01]  /*4f80*/  FFMA R10, R17, R4, R10 ;  /* 0x00000004110a7223 */ /* 0x000fe2000000000a */
[----:B-----5:R-:W-:-:S02]  /*4f90*/  FFMA R11, R2, R19, R11 ;  /* 0x00000013020b7223 */ /* 0x020fc4000000000b */
[C---:B------:R-:W-:Y:S01]  /*4fa0*/  FFMA R5, R16.reuse, R3, R5 ;  /* 0x0000000310057223 */ /* 0x040fe20000000005 */
[----:B------:R-:W-:Y:S01]  /*4fb0*/  FFMA R18, R16, R19, R18 ;  /* 0x0000001310127223 */ /* 0x000fe20000000012 */
[C---:B------:R-:W-:Y:S01]  /*4fc0*/  FMUL R4, R10.reuse, R23 ;  /* 0x000000170a047220 */ /* 0x040fe20000400000 */
[CC--:B------:R-:W-:Y:S01]  /*4fd0*/  FMUL R3, R11.reuse, R21.reuse ;  /* 0x000000150b037220 */ /* 0x0c0fe20000400000 */
[----:B------:R-:W-:Y:S01]  /*4fe0*/  FMUL R21, R10, R21 ;  /* 0x000000150a157220 */ /* 0x000fe20000400000 */
[----:B------:R-:W-:Y:S02]  /*4ff0*/  FMUL R23, R11, R23 ;  /* 0x000000170b177220 */ /* 0x000fe40000400000 */
[C---:B------:R-:W-:Y:S01]  /*5000*/  FFMA R3, R18.reuse, R20, R3 ;  /* 0x0000001412037223 */ /* 0x040fe20000000003 */
[C---:B------:R-:W-:Y:S01]  /*5010*/  FFMA R4, R5.reuse, R22, R4 ;  /* 0x0000001605047223 */ /* 0x040fe20000000004 */
[----:B------:R-:W-:Y:S01]  /*5020*/  FFMA R21, R5, R20, R21 ;  /* 0x0000001405157223 */ /* 0x000fe20000000015 */
[----:B------:R-:W-:-:S02]  /*5030*/  FFMA R23, R18, R22, R23 ;  /* 0x0000001612177223 */ /* 0x000fc40000000017 */
[----:B0-----:R-:W-:Y:S01]  /*5040*/  FADD R6, -R4, R25 ;  /* 0x0000001904067221 */ /* 0x001fe20000000100 */
[----:B------:R-:W-:Y:S01]  /*5050*/  FADD R26, -R3, R26 ;  /* 0x0000001a031a7221 */ /* 0x000fe20000000100 */
[----:B------:R-:W-:-:S03]  /*5060*/  FADD R24, -R21, R24 ;  /* 0x0000001815187221 */ /* 0x000fc60000000100 */
[----:B------:R-:W-:Y:S01]  /*5070*/  FMUL R3, R6, R26 ;  /* 0x0000001a06037220 */ /* 0x000fe20000400000 */
[----:B------:R-:W-:-:S04]  /*5080*/  FADD R30, -R23, R30 ;  /* 0x0000001e171e7221 */ /* 0x000fc80000000100 */
[----:B------:R-:W-:-:S05]  /*5090*/  FFMA R4, R24, R30, -R3 ;  /* 0x0000001e18047223 */ /* 0x000fca0000000803 */
[----:B------:R-:W-:Y:S01]  /*50a0*/  FSETP.NEU.AND P0, PT, R4, RZ, PT ;  /* 0x000000ff0400720b */ /* 0x000fe20003f0d000 */
[-C--:B------:R-:W-:Y:S01]  /*50b0*/  FMUL R10, R10, R31.reuse ;  /* 0x0000001f0a0a7220 */ /* 0x080fe20000400000 */
[----:B------:R-:W-:-:S03]  /*50c0*/  FMUL R11, R11, R31 ;  /* 0x0000001f0b0b7220 */ /* 0x000fc60000400000 */
[-C--:B------:R-:W-:Y:S01]  /*50d0*/  FFMA R10, R5, R27.reuse, R10 ;  /* 0x0000001b050a7223 */ /* 0x080fe2000000000a */
[----:B------:R-:W-:-:S03]  /*50e0*/  FFMA R11, R18, R27, R11 ;  /* 0x0000001b120b7223 */ /* 0x000fc6000000000b */
[----:B------:R-:W-:Y:S01]  /*50f0*/  FADD R10, -R10, R13 ;  /* 0x0000000d0a0a7221 */ /* 0x000fe20000000100 */
[----:B------:R-:W-:-:S03]  /*5100*/  FADD R12, -R11, R12 ;  /* 0x0000000c0b0c7221 */ /* 0x000fc60000000100 */
        /* <DEDUP_REMOVED lines=10> */
.L_x_92:
[----:B------:R-:W0:Y:S02]  /*51b0*/  MUFU.RCP R3, R4 ;  /* 0x0000000400037308 */ /* 0x000e240000001000 */
[----:B0-----:R-:W-:-:S04]  /*51c0*/  FFMA R0, R4, R3, -1 ;  /* 0xbf80000004007423 */ /* 0x001fc80000000003 */
[----:B------:R-:W-:-:S04]  /*51d0*/  FADD.FTZ R0, -R0, -RZ ;  /* 0x800000ff00007221 */ /* 0x000fc80000010100 */
[----:B------:R-:W-:-:S07]  /*51e0*/  FFMA R3, R3, R0, R3 ;  /* 0x0000000003037223 */ /* 0x000fce0000000003 */
.L_x_93:
[----:B------:R-:W-:Y:S05]  /*51f0*/  BSYNC.RECONVERGENT B2 ;  /* 0x0000000000027941 */ /* 0x000fea0003800200 */
.L_x_91:
[-C--:B------:R-:W-:Y:S01]  /*5200*/  FMUL R16, R30, R3.reuse ;  /* 0x000000031e107220 */ /* 0x080fe20000400000 */
[-C--:B------:R-:W-:Y:S01]  /*5210*/  FMUL R2, R6, -R3.reuse ;  /* 0x8000000306027220 */ /* 0x080fe20000400000 */
[-C--:B------:R-:W-:Y:S01]  /*5220*/  FMUL R0, R26, -R3.reuse ;  /* 0x800000031a007220 */ /* 0x080fe20000400000 */
[----:B------:R-:W-:-:S07]  /*5230*/  FMUL R17, R24, R3 ;  /* 0x0000000318117220 */ /* 0x000fce0000400000 */
.L_x_90:
[----:B------:R-:W-:Y:S05]  /*5240*/  BSYNC.RECONVERGENT B1 ;  /* 0x0000000000017941 */ /* 0x000fea0003800200 */
.L_x_89:
[----:B------:R-:W-:Y:S01]  /*5250*/  R2UR UR4, R32 ;  /* 0x00000000200472ca */ /* 0x000fe200000e0000 */
[----:B------:R-:W-:Y:S01]  /*5260*/  FMUL R3, R10, R16 ;  /* 0x000000100a037220 */ /* 0x000fe20000400000 */
[C---:B------:R-:W-:Y:S01]  /*5270*/  R2UR UR5, R33.reuse ;  /* 0x00000000210572ca */ /* 0x040fe200000e0000 */
[----:B------:R-:W-:Y:S01]  /*5280*/  FMUL R17, R12, R17 ;  /* 0x000000110c117220 */ /* 0x000fe20000400000 */
[----:B------:R-:W-:Y:S01]  /*5290*/  R2UR UR6, R32 ;  /* 0x00000000200672ca */ /* 0x000fe200000e0000 */
[----:B------:R-:W-:Y:S01]  /*52a0*/  FFMA R3, R12, R2, R3 ;  /* 0x000000020c037223 */ /* 0x000fe20000000003 */
[----:B------:R-:W-:Y:S01]  /*52b0*/  R2UR UR7, R33 ;  /* 0x00000000210772ca */ /* 0x000fe200000e0000 */
[----:B------:R-:W-:-:S08]  /*52c0*/  FFMA R17, R10, R0, R17 ;  /* 0x000000000a117223 */ /* 0x000fd00000000011 */
[----:B------:R-:W-:Y:S04]  /*52d0*/  STG.E desc[UR4][R14.64], R3 ;  /* 0x000000030e007986 */ /* 0x000fe8000c101904 */
[----:B------:R-:W-:Y:S01]  /*52e0*/  STG.E desc[UR6][R14.64+0x4], R17 ;  /* 0x000004110e007986 */ /* 0x000fe2000c101906 */
[----:B------:R-:W-:Y:S05]  /*52f0*/  EXIT ;  /* 0x000000000000794d */ /* 0x000fea0003800000 */
.L_x_83:
[----:B-1----:R-:W1:Y:S01]  /*5300*/  LDC.64 R4, c[0x0][0x388] ;  /* 0x0000e200ff047b82 */ /* 0x002e620000000a00 */
[C---:B------:R-:W-:Y:S01]  /*5310*/  IADD3 R0, PT, PT, R17.reuse, -R28, RZ ;  /* 0x8000001c11007210 */ /* 0x040fe20007ffe0ff */
[C---:B------:R-:W-:Y:S01]  /*5320*/  IMAD.SHL.U32 R9, R17.reuse, 0x4, RZ ;  /* 0x0000000411097824 */ /* 0x040fe200078e00ff */
[C---:B------:R-:W-:Y:S01]  /*5330*/  ISETP.NE.AND P0, PT, R17.reuse, 0x6, PT ;  /* 0x000000061100780c */ /* 0x040fe20003f05270 */
[----:B------:R-:W-:Y:S01]  /*5340*/  IMAD.SHL.U32 R11, R17, 0x2, RZ ;  /* 0x00000002110b7824 */ /* 0x000fe200078e00ff */
[----:B------:R-:W-:Y:S01]  /*5350*/  BSSY.RECONVERGENT B6, `(.L_x_94) ;  /* 0x0000145000067945 */ /* 0x000fe20003800200 */
[C---:B------:R-:W-:Y:S02]  /*5360*/  IMAD.SHL.U32 R3, R0.reuse, 0x4, RZ ;  /* 0x0000000400037824 */ /* 0x040fe400078e00ff */
[----:B------:R-:W2:Y:S01]  /*5370*/  LDC.64 R22, c[0x0][0x398] ;  /* 0x0000e600ff167b82 */ /* 0x000ea20000000a00 */
[----:B------:R-:W-:-:S07]  /*5380*/  IMAD.SHL.U32 R7, R0, 0x2, RZ ;  /* 0x0000000200077824 */ /* 0x000fce00078e00ff */
[----:B------:R-:W3:Y:S08]  /*5390*/  LDC.64 R24, c[0x0][0x380] ;  /* 0x0000e000ff187b82 */ /* 0x000ef00000000a00 */
[----:B------:R-:W4:Y:S01]  /*53a0*/  LDC.64 R34, c[0x0][0x3a0] ;  /* 0x0000e800ff227b82 */ /* 0x000f220000000a00 */
[----:B-1----:R-:W-:-:S04]  /*53b0*/  IMAD.WIDE R16, R3, 0x4, R4 ;  /* 0x0000000403107825 */ /* 0x002fc800078e0204 */
[----:B------:R-:W-:-:S03]  /*53c0*/  IMAD.WIDE R30, R28, 0x10, R16 ;  /* 0x000000101c1e7825 */ /* 0x000fc600078e0210 */
[----:B------:R-:W1:Y:S01]  /*53d0*/  LDC.64 R26, c[0x0][0x390] ;  /* 0x0000e400ff1a7b82 */ /* 0x000e620000000a00 */
[----:B--2---:R-:W-:-:S04]  /*53e0*/  IMAD.WIDE R22, R7, 0x4, R22 ;  /* 0x0000000407167825 */ /* 0x004fc800078e0216 */
[----:B---3--:R-:W-:-:S04]  /*53f0*/  IMAD.WIDE R24, R9, 0x4, R24 ;  /* 0x0000000409187825 */ /* 0x008fc800078e0218 */
[----:B------:R-:W-:-:S04]  /*5400*/  IMAD.WIDE R28, R28, 0x8, R22 ;  /* 0x000000081c1c7825 */ /* 0x000fc800078e0216 */
[----:B----4-:R-:W-:-:S04]  /*5410*/  IMAD.WIDE R34, R11, 0x4, R34 ;  /* 0x000000040b227825 */ /* 0x010fc800078e0222 */
[----:B-1----:R-:W-:Y:S01]  /*5420*/  IMAD.WIDE R26, R3, 0x4, R26 ;  /* 0x00000004031a7825 */ /* 0x002fe200078e021a */
[----:B------:R-:W-:Y:S06]  /*5430*/  @P0 BRA `(.L_x_95) ;  /* 0x0000001000d80947 */ /* 0x000fec0003800000 */
[----:B------:R-:W-:Y:S01]  /*5440*/  MOV R19, 0x0 ;  /* 0x0000000000137802 */ /* 0x000fe20000000f00 */
[----:B------:R-:W1:Y:S01]  /*5450*/  LDCU.64 UR4, c[0x4][0x18] ;  /* 0x01000300ff0477ac */ /* 0x000e620008000a00 */
[----:B------:R-:W-:Y:S02]  /*5460*/  CS2R R6, SRZ ;  /* 0x0000000000067805 */ /* 0x000fe4000001ff00 */
[----:B------:R2:W3:Y:S01]  /*5470*/  LDC.64 R8, c[0x4][R19] ;  /* 0x0100000013087b82 */ /* 0x0004e20000000a00 */
[----:B-1----:R-:W-:Y:S01]  /*5480*/  MOV R4, UR4 ;  /* 0x0000000400047c02 */ /* 0x002fe20008000f00 */
[----:B--2---:R-:W-:-:S07]  /*5490*/  IMAD.U32 R5, RZ, RZ, UR5 ;  /* 0x00000005ff057e24 */ /* 0x004fce000f8e00ff */
[----:B------:R-:W-:-:S07]  /*54a0*/  LEPC R20, `(.L_x_96) ;  /* 0x000000001014794e */ /* 0x000fce0000000000 */
[----:B0--3--:R-:W-:Y:S05]  /*54b0*/  CALL.ABS.NOINC R8 ;  /* 0x0000000008007343 */ /* 0x009fea0003c00000 */
.L_x_96:
[----:B------:R0:W1:Y:S01]  /*54c0*/  LDC.64 R8, c[0x4][R19] ;  /* 0x0100000013087b82 */ /* 0x0000620000000a00 */
[----:B------:R-:W2:Y:S01]  /*54d0*/  LDCU.64 UR4, c[0x4][0x20] ;  /* 0x01000400ff0477ac */ /* 0x000ea20008000a00 */
[----:B------:R-:W-:Y:S01]  /*54e0*/  CS2R R6, SRZ ;  /* 0x0000000000067805 */ /* 0x000fe2000001ff00 */
[----:B--2---:R-:W-:Y:S02]  /*54f0*/  IMAD.U32 R4, RZ, RZ, UR4 ;  /* 0x00000004ff047e24 */ /* 0x004fe4000f8e00ff */
[----:B0-----:R-:W-:-:S07]  /*5500*/  IMAD.U32 R5, RZ, RZ, UR5 ;  /* 0x00000005ff057e24 */ /* 0x001fce000f8e00ff */
[----:B------:R-:W-:-:S07]  /*5510*/  LEPC R20, `(.L_x_97) ;  /* 0x000000001014794e */ /* 0x000fce0000000000 */
[----:B-1----:R-:W-:Y:S05]  /*5520*/  CALL.ABS.NOINC R8 ;  /* 0x0000000008007343 */ /* 0x002fea0003c00000 */
.L_x_97:
        /* <DEDUP_REMOVED lines=10> */
[----:B-12---:R0:W-:Y:S04]  /*55d0*/  STL.64 [R1], R8 ;  /* 0x0000000801007387 */ /* 0x0061e80000100a00 */
[----:B------:R-:W-:-:S07]  /*55e0*/  LEPC R20, `(.L_x_98) ;  /* 0x000000001014794e */ /* 0x000fce0000000000 */
[----:B0-----:R-:W-:Y:S05]  /*55f0*/  CALL.ABS.NOINC R10 ;  /* 0x000000000a007343 */ /* 0x001fea0003c00000 */
.L_x_98:
        /* <DEDUP_REMOVED lines=10> */
[----:B-12---:R0:W-:Y:S04]  /*56a0*/  STL.64 [R1], R8 ;  /* 0x0000000801007387 */ /* 0x0061e80000100a00 */
[----:B------:R-:W-:-:S07]  /*56b0*/  LEPC R20, `(.L_x_99) ;  /* 0x000000001014794e */ /* 0x000fce0000000000 */
[----:B0-----:R-:W-:Y:S05]  /*56c0*/  CALL.ABS.NOINC R10 ;  /* 0x000000000a007343 */ /* 0x001fea0003c00000 */
.L_x_99:
        /* <DEDUP_REMOVED lines=10> */
[----:B-12---:R0:W-:Y:S04]  /*5770*/  STL.64 [R1], R8 ;  /* 0x0000000801007387 */ /* 0x0061e80000100a00 */
[----:B------:R-:W-:-:S07]  /*5780*/  LEPC R20, `(.L_x_100) ;  /* 0x000000001014794e */ /* 0x000fce0000000000 */
[----:B0-----:R-:W-:Y:S05]  /*5790*/  CALL.ABS.NOINC R10 ;  /* 0x000000000a007343 */ /* 0x001fea0003c00000 */
.L_x_100:
        /* <DEDUP_REMOVED lines=10> */
[----:B-12---:R0:W-:Y:S04]  /*5840*/  STL.64 [R1], R8 ;  /* 0x0000000801007387 */ /* 0x0061e80000100a00 */
[----:B------:R-:W-:-:S07]  /*5850*/  LEPC R20, `(.L_x_101) ;  /* 0x000000001014794e */ /* 0x000fce0000000000 */
[----:B0-----:R-:W-:Y:S05]  /*5860*/  CALL.ABS.NOINC R10 ;  /* 0x000000000a007343 */ /* 0x001fea0003c00000 */
.L_x_101:
[----:B------:R0:W1:Y:S01]  /*5870*/  LDC.64 R8, c[0x4][R19] ;  /* 0x0100000013087b82 */ /* 0x0000620000000a00 */
[----:B------:R-:W2:Y:S01]  /*5880*/  LDCU.64 UR4, c[0x4][0x30] ;  /* 0x01000600ff0477ac */ /* 0x000ea20008000a00 */
[----:B------:R-:W-:Y:S02]  /*5890*/  CS2R R6, SRZ ;  /* 0x0000000000067805 */ /* 0x000fe4000001ff00 */
[----:B--2---:R-:W-:Y:S01]  /*58a0*/  MOV R4, UR4 ;  /* 0x0000000400047c02 */ /* 0x004fe20008000f00 */
[----:B0-----:R-:W-:-:S07]  /*58b0*/  IMAD.U32 R5, RZ, RZ, UR5 ;  /* 0x00000005ff057e24 */ /* 0x001fce000f8e00ff */
[----:B------:R-:W-:-:S07]  /*58c0*/  LEPC R20, `(.L_x_102) ;  /* 0x000000001014794e */ /* 0x000fce0000000000 */
[----:B-1----:R-:W-:Y:S05]  /*58d0*/  CALL.ABS.NOINC R8 ;  /* 0x0000000008007343 */ /* 0x002fea0003c00000 */
.L_x_102:
        /* <DEDUP_REMOVED lines=13> */
.L_x_103:
        /* <DEDUP_REMOVED lines=13> */
.L_x_104:
        /* <DEDUP_REMOVED lines=10> */
[----:B-12---:R0:W-:Y:S04]  /*5b20*/  STL.64 [R1], R8 ;  /* 0x0000000801007387 */ /* 0x0061e80000100a00 */
[----:B------:R-:W-:-:S07]  /*5b30*/  LEPC R20, `(.L_x_105) ;  /* 0x000000001014794e */ /* 0x000fce0000000000 */
[----:B0-----:R-:W-:Y:S05]  /*5b40*/  CALL.ABS.NOINC R10 ;  /* 0x000000000a007343 */ /* 0x001fea0003c00000 */
.L_x_105:
        /* <DEDUP_REMOVED lines=13> */
.L_x_106:
[----:B------:R0:W1:Y:S01]  /*5c20*/  LDC.64 R8, c[0x4][R19] ;  /* 0x0100000013087b82 */ /* 0x0000620000000a00 */
[----:B------:R-:W2:Y:S01]  /*5c30*/  LDCU.64 UR4, c[0x4][0x38] ;  /* 0x01000700ff0477ac */ /* 0x000ea20008000a00 */
[----:B------:R-:W-:Y:S01]  /*5c40*/  CS2R R6, SRZ ;  /* 0x0000000000067805 */ /* 0x000fe2000001ff00 */
[----:B--2---:R-:W-:Y:S02]  /*5c50*/  IMAD.U32 R4, RZ, RZ, UR4 ;  /* 0x00000004ff047e24 */ /* 0x004fe4000f8e00ff */
[----:B0-----:R-:W-:-:S07]  /*5c60*/  IMAD.U32 R5, RZ, RZ, UR5 ;  /* 0x00000005ff057e24 */ /* 0x001fce000f8e00ff */
[----:B------:R-:W-:-:S07]  /*5c70*/  LEPC R20, `(.L_x_107) ;  /* 0x000000001014794e */ /* 0x000fce0000000000 */
[----:B-1----:R-:W-:Y:S05]  /*5c80*/  CALL.ABS.NOINC R8 ;  /* 0x0000000008007343 */ /* 0x002fea0003c00000 */
.L_x_107:
        /* <DEDUP_REMOVED lines=13> */
.L_x_108:
        /* <DEDUP_REMOVED lines=13> */
.L_x_109:
        /* <DEDUP_REMOVED lines=13> */
.L_x_110:
        /* <DEDUP_REMOVED lines=13> */
.L_x_111:
[----:B------:R0:W1:Y:S01]  /*5fd0*/  LDC.64 R8, c[0x4][R19] ;  /* 0x0100000013087b82 */ /* 0x0000620000000a00 */
[----:B------:R-:W2:Y:S01]  /*5fe0*/  LDCU.64 UR4, c[0x4][0x40] ;  /* 0x01000800ff0477ac */ /* 0x000ea20008000a00 */
[----:B------:R-:W-:Y:S01]  /*5ff0*/  CS2R R6, SRZ ;  /* 0x0000000000067805 */ /* 0x000fe2000001ff00 */
[----:B--2---:R-:W-:Y:S01]  /*6000*/  IMAD.U32 R4, RZ, RZ, UR4 ;  /* 0x00000004ff047e24 */ /* 0x004fe2000f8e00ff */
[----:B0-----:R-:W-:-:S07]  /*6010*/  MOV R5, UR5 ;  /* 0x0000000500057c02 */ /* 0x001fce0008000f00 */
[----:B------:R-:W-:-:S07]  /*6020*/  LEPC R20, `(.L_x_112) ;  /* 0x000000001014794e */ /* 0x000fce0000000000 */
[----:B-1----:R-:W-:Y:S05]  /*6030*/  CALL.ABS.NOINC R8 ;  /* 0x0000000008007343 */ /* 0x002fea0003c00000 */
.L_x_112:
        /* <DEDUP_REMOVED lines=13> */
.L_x_113:
        /* <DEDUP_REMOVED lines=13> */
.L_x_114:
        /* <DEDUP_REMOVED lines=13> */
.L_x_115:
        /* <DEDUP_REMOVED lines=13> */
.L_x_116:
[----:B------:R0:W1:Y:S01]  /*6380*/  LDC.64 R8, c[0x4][R19] ;  /* 0x0100000013087b82 */ /* 0x0000620000000a00 */
[----:B------:R-:W2:Y:S01]  /*6390*/  LDCU.64 UR4, c[0x4][0x48] ;  /* 0x01000900ff0477ac */ /* 0x000ea20008000a00 */
[----:B------:R-:W-:Y:S01]  /*63a0*/  CS2R R6, SRZ ;  /* 0x0000000000067805 */ /* 0x000fe2000001ff00 */
[----:B--2---:R-:W-:Y:S02]  /*63b0*/  IMAD.U32 R4, RZ, RZ, UR4 ;  /* 0x00000004ff047e24 */ /* 0x004fe4000f8e00ff */
[----:B0-----:R-:W-:-:S07]  /*63c0*/  IMAD.U32 R5, RZ, RZ, UR5 ;  /* 0x00000005ff057e24 */ /* 0x001fce000f8e00ff */
[----:B------:R-:W-:-:S07]  /*63d0*/  LEPC R20, `(.L_x_117) ;  /* 0x000000001014794e */ /* 0x000fce0000000000 */
[----:B-1----:R-:W-:Y:S05]  /*63e0*/  CALL.ABS.NOINC R8 ;  /* 0x0000000008007343 */ /* 0x002fea0003c00000 */
.L_x_117:
        /* <DEDUP_REMOVED lines=13> */
.L_x_118:
        /* <DEDUP_REMOVED lines=13> */
.L_x_119:
[----:B------:R0:W1:Y:S01]  /*6590*/  LDC.64 R8, c[0x4][R19] ;  /* 0x0100000013087b82 */ /* 0x0000620000000a00 */
[----:B------:R-:W2:Y:S01]  /*65a0*/  LDCU.64 UR4, c[0x4][0x50] ;  /* 0x01000a00ff0477ac */ /* 0x000ea20008000a00 */
[----:B------:R-:W-:Y:S01]  /*65b0*/  CS2R R6, SRZ ;  /* 0x0000000000067805 */ /* 0x000fe2000001ff00 */
[----:B--2---:R-:W-:Y:S01]  /*65c0*/  IMAD.U32 R4, RZ, RZ, UR4 ;  /* 0x00000004ff047e24 */ /* 0x004fe2000f8e00ff */
[----:B0-----:R-:W-:-:S07]  /*65d0*/  MOV R5, UR5 ;  /* 0x0000000500057c02 */ /* 0x001fce0008000f00 */
[----:B------:R-:W-:-:S07]  /*65e0*/  LEPC R20, `(.L_x_120) ;  /* 0x000000001014794e */ /* 0x000fce0000000000 */
[----:B-1----:R-:W-:Y:S05]  /*65f0*/  CALL.ABS.NOINC R8 ;  /* 0x0000000008007343 */ /* 0x002fea0003c00000 */
.L_x_120:
        /* <DEDUP_REMOVED lines=13> */
.L_x_121:
        /* <DEDUP_REMOVED lines=13> */
.L_x_95:
[----:B------:R-:W-:Y:S05]  /*67a0*/  BSYNC.RECONVERGENT B6 ;  /* 0x0000000000067941 */ /* 0x000fea0003800200 */
.L_x_94:
[C---:B0-----:R-:W-:Y:S02]  /*67b0*/  R2UR UR8, R32.reuse ;  /* 0x00000000200872ca */ /* 0x041fe400000e0000 */
        /* <DEDUP_REMOVED lines=25> */
.L_x_125:
[----:B------:R-:W0:Y:S02]  /*6950*/  MUFU.RCP R3, R8 ;  /* 0x0000000800037308 */ /* 0x000e240000001000 */
[----:B0-----:R-:W-:-:S04]  /*6960*/  FFMA R0, R8, R3, -1 ;  /* 0xbf80000008007423 */ /* 0x001fc80000000003 */
[----:B------:R-:W-:-:S04]  /*6970*/  FADD.FTZ R0, -R0, -RZ ;  /* 0x800000ff00007221 */ /* 0x000fc80000010100 */
[----:B------:R-:W-:-:S07]  /*6980*/  FFMA R3, R3, R0, R3 ;  /* 0x0000000003037223 */ /* 0x000fce0000000003 */
.L_x_126:
[----:B------:R-:W-:Y:S05]  /*6990*/  BSYNC.RECONVERGENT B2 ;  /* 0x0000000000027941 */ /* 0x000fea0003800200 */
.L_x_124:
[-C--:B------:R-:W-:Y:S01]  /*69a0*/  FMUL R0, R9, R3.reuse ;  /* 0x0000000309007220 */ /* 0x080fe20000400000 */
[-C--:B------:R-:W-:Y:S01]  /*69b0*/  FMUL R14, R2, -R3.reuse ;  /* 0x80000003020e7220 */ /* 0x080fe20000400000 */
[-C--:B------:R-:W-:Y:S01]  /*69c0*/  FMUL R15, R7, -R3.reuse ;  /* 0x80000003070f7220 */ /* 0x080fe20000400000 */
[----:B------:R-:W-:-:S07]  /*69d0*/  FMUL R20, R6, R3 ;  /* 0x0000000306147220 */ /* 0x000fce0000400000 */
.L_x_123:
[----:B------:R-:W-:Y:S05]  /*69e0*/  BSYNC.RECONVERGENT B1 ;  /* 0x0000000000017941 */ /* 0x000fea0003800200 */
.L_x_122:
        /* <DEDUP_REMOVED lines=18> */
[----:B------:R-:W-:Y:S02]  /*6b10*/  R2UR UR16, R32 ;  /* 0x00000000201072ca */ /* 0x000fe400000e0000 */
[----:B------:R-:W-:Y:S01]  /*6b20*/  R2UR UR17, R33 ;  /* 0x00000000211172ca */ /* 0x000fe200000e0000 */
[----:B------:R-:W5:Y:S04]  /*6b30*/  LDG.E R12, desc[UR18][R24.64+0xc] ;  /* 0x00000c12180c7981 */ /* 0x000f68000c1e1900 */
[----:B------:R-:W5:Y:S04]  /*6b40*/  LDG.E R11, desc[UR14][R24.64+0x8] ;  /* 0x0000080e180b7981 */ /* 0x000f68000c1e1900 */
[----:B------:R-:W5:Y:S04]  /*6b50*/  LDG.E R13, desc[UR12][R24.64] ;  /* 0x0000000c180d7981 */ /* 0x000f68000c1e1900 */
[----:B------:R4:W5:Y:S04]  /*6b60*/  LDG.E R10, desc[UR16][R24.64+0x4] ;  /* 0x00000410180a7981 */ /* 0x000968000c1e1900 */
[----:B------:R-:W5:Y:S04]  /*6b70*/  LDG.E R36, desc[UR6][R16.64+0x4] ;  /* 0x0000040610247981 */ /* 0x000f68000c1e1900 */
[----:B------:R-:W5:Y:S04]  /*6b80*/  LDG.E R38, desc[UR8][R16.64+0x8] ;  /* 0x0000080810267981 */ /* 0x000f68000c1e1900 */
[----:B------:R-:W5:Y:S04]  /*6b90*/  LDG.E R26, desc[UR4][R16.64] ;  /* 0x00000004101a7981 */ /* 0x000f68000c1e1900 */
[----:B------:R0:W5:Y:S04]  /*6ba0*/  LDG.E R40, desc[UR10][R16.64+0xc] ;  /* 0x00000c0a10287981 */ /* 0x000168000c1e1900 */
[----:B------:R-:W5:Y:S04]  /*6bb0*/  LDG.E R18, desc[UR12][R28.64+0x4] ;  /* 0x0000040c1c127981 */ /* 0x000f68000c1e1900 */
[----:B------:R-:W5:Y:S04]  /*6bc0*/  LDG.E R19, desc[UR6][R28.64] ;  /* 0x000000061c137981 */ /* 0x000f68000c1e1900 */
[----:B------:R-:W5:Y:S04]  /*6bd0*/  LDG.E R24, desc[UR4][R22.64] ;  /* 0x0000000416187981 */ /* 0x000f68000c1e1900 */
[----:B------:R1:W5:Y:S01]  /*6be0*/  LDG.E R42, desc[UR8][R22.64+0x4] ;  /* 0x00000408162a7981 */ /* 0x000362000c1e1900 */
[----:B------:R-:W-:Y:S01]  /*6bf0*/  BSSY.RECONVERGENT B1, `(.L_x_127) ;  /* 0x0000031000017945 */ /* 0x000fe20003800200 */
[----:B--2---:R-:W-:Y:S01]  /*6c00*/  FMUL R21, R14, R3 ;  /* 0x000000030e157220 */ /* 0x004fe20000400000 */
[----:B---3--:R-:W-:-:S03]  /*6c10*/  FMUL R5, R15, R4 ;  /* 0x000000040f057220 */ /* 0x008fc60000400000 */
[C---:B------:R-:W-:Y:S01]  /*6c20*/  FFMA R21, R20.reuse, R4, R21 ;  /* 0x0000000414157223 */ /* 0x040fe20000000015 */
[-C--:B----4-:R-:W-:Y:S01]  /*6c30*/  FMUL R25, R20, R30.reuse ;  /* 0x0000001e14197220 */ /* 0x090fe20000400000 */
[----:B------:R-:W-:Y:S01]  /*6c40*/  FFMA R4, R0, R3, R5 ;  /* 0x0000000300047223 */ /* 0x000fe20000000005 */
[----:B------:R-:W-:Y:S02]  /*6c50*/  FMUL R3, R15, R30 ;  /* 0x0000001e0f037220 */ /* 0x000fe40000400000 */
[-C--:B-----5:R-:W-:Y:S02]  /*6c60*/  FFMA R25, R14, R31.reuse, R25 ;  /* 0x0000001f0e197223 */ /* 0x0a0fe40000000019 */
[----:B0-----:R-:W-:Y:S01]  /*6c70*/  FFMA R16, R0, R31, R3 ;  /* 0x0000001f00107223 */ /* 0x001fe20000000003 */
[-C--:B------:R-:W-:Y:S01]  /*6c80*/  FMUL R5, R21, R12.reuse ;  /* 0x0000000c15057220 */ /* 0x080fe20000400000 */
[-C--:B------:R-:W-:Y:S01]  /*6c90*/  FMUL R17, R25, R11.reuse ;  /* 0x0000000b19117220 */ /* 0x080fe20000400000 */
[----:B------:R-:W-:Y:S01]  /*6ca0*/  FMUL R3, R21, R11 ;  /* 0x0000000b15037220 */ /* 0x000fe20000400000 */
[----:B-1----:R-:W-:-:S02]  /*6cb0*/  FMUL R23, R25, R12 ;  /* 0x0000000c19177220 */ /* 0x002fc40000400000 */
[-C--:B------:R-:W-:Y:S01]  /*6cc0*/  FFMA R17, R16, R13.reuse, R17 ;  /* 0x0000000d10117223 */ /* 0x080fe20000000011 */
[C---:B------:R-:W-:Y:S01]  /*6cd0*/  FFMA R3, R4.reuse, R13, R3 ;  /* 0x0000000d04037223 */ /* 0x040fe20000000003 */
[-C--:B------:R-:W-:Y:S01]  /*6ce0*/  FFMA R5, R4, R10.reuse, R5 ;  /* 0x0000000a04057223 */ /* 0x080fe20000000005 */
[----:B------:R-:W-:-:S03]  /*6cf0*/  FFMA R23, R16, R10, R23 ;  /* 0x0000000a10177223 */ /* 0x000fc60000000017 */
[----:B------:R-:W-:Y:S01]  /*6d00*/  FADD R22, -R5, R36 ;  /* 0x0000002405167221 */ /* 0x000fe20000000100 */
        /* <DEDUP_REMOVED lines=18> */
[----:B------:R-:W-:Y:S02]  /*6e30*/  MOV R0, R30 ;  /* 0x0000001e00007202 */ /* 0x000fe40000000f00 */
[----:B------:R-:W-:-:S07]  /*6e40*/  MOV R4, 0x6e60 ;  /* 0x00006e6000047802 */ /* 0x000fce0000000f00 */
[----:B------:R-:W-:Y:S05]  /*6e50*/  CALL.REL.NOINC `($__internal_0_$__cuda_sm20_rcp_rn_f32_slowpath) ;  /* 0x0000000000d87944 */ /* 0x000fea0003c00000 */
[----:B------:R-:W-:Y:S05]  /*6e60*/  BRA `(.L_x_131) ;  /* 0x0000000000107947 */ /* 0x000fea0003800000 */
.L_x_130:
[----:B------:R-:W0:Y:S02]  /*6e70*/  MUFU.RCP R3, R30 ;  /* 0x0000001e00037308 */ /* 0x000e240000001000 */
[----:B0-----:R-:W-:-:S04]  /*6e80*/  FFMA R0, R30, R3, -1 ;  /* 0xbf8000001e007423 */ /* 0x001fc80000000003 */
[----:B------:R-:W-:-:S04]  /*6e90*/  FADD.FTZ R0, -R0, -RZ ;  /* 0x800000ff00007221 */ /* 0x000fc80000010100 */
[----:B------:R-:W-:-:S07]  /*6ea0*/  FFMA R3, R3, R0, R3 ;  /* 0x0000000003037223 */ /* 0x000fce0000000003 */
.L_x_131:
[----:B------:R-:W-:Y:S05]  /*6eb0*/  BSYNC.RECONVERGENT B2 ;  /* 0x0000000000027941 */ /* 0x000fea0003800200 */
.L_x_129:
[-C--:B------:R-:W-:Y:S01]  /*6ec0*/  FMUL R0, R28, R3.reuse ;  /* 0x000000031c007220 */ /* 0x080fe20000400000 */
[-C--:B------:R-:W-:Y:S01]  /*6ed0*/  FMUL R14, R22, -R3.reuse ;  /* 0x80000003160e7220 */ /* 0x080fe20000400000 */
[-C--:B------:R-:W-:Y:S01]  /*6ee0*/  FMUL R15, R17, -R3.reuse ;  /* 0x80000003110f7220 */ /* 0x080fe20000400000 */
[----:B------:R-:W-:-:S07]  /*6ef0*/  FMUL R20, R26, R3 ;  /* 0x000000031a147220 */ /* 0x000fce0000400000 */
.L_x_128:
[----:B------:R-:W-:Y:S05]  /*6f00*/  BSYNC.RECONVERGENT B1 ;  /* 0x0000000000017941 */ /* 0x000fea0003800200 */
.L_x_127:
[----:B------:R-:W-:Y:S01]  /*6f10*/  FSETP.NEU.AND P0, PT, R8, RZ, PT ;  /* 0x000000ff0800720b */ /* 0x000fe20003f0d000 */
[-C--:B------:R-:W-:Y:S01]  /*6f20*/  FMUL R3, R14, R25.reuse ;  /* 0x000000190e037220 */ /* 0x080fe20000400000 */
[----:B------:R-:W-:Y:S01]  /*6f30*/  FMUL R4, R20, R25 ;  /* 0x0000001914047220 */ /* 0x000fe20000400000 */
[----:B------:R-:W-:Y:S02]  /*6f40*/  BSSY.RECONVERGENT B1, `(.L_x_132) ;  /* 0x0000016000017945 */ /* 0x000fe40003800200 */
[-C--:B------:R-:W-:Y:S01]  /*6f50*/  FFMA R16, R0, R24.reuse, R3 ;  /* 0x0000001800107223 */ /* 0x080fe20000000003 */
[----:B------:R-:W-:-:S07]  /*6f60*/  FFMA R17, R15, R24, R4 ;  /* 0x000000180f117223 */ /* 0x000fce0000000004 */
        /* <DEDUP_REMOVED lines=10> */
.L_x_135:
[----:B------:R-:W0:Y:S02]  /*7010*/  MUFU.RCP R3, R8 ;  /* 0x0000000800037308 */ /* 0x000e240000001000 */
[----:B0-----:R-:W-:-:S04]  /*7020*/  FFMA R0, R8, R3, -1 ;  /* 0xbf80000008007423 */ /* 0x001fc80000000003 */
[----:B------:R-:W-:-:S04]  /*7030*/  FADD.FTZ R0, -R0, -RZ ;  /* 0x800000ff00007221 */ /* 0x000fc80000010100 */
[----:B------:R-:W-:-:S07]  /*7040*/  FFMA R3, R3, R0, R3 ;  /* 0x0000000003037223 */ /* 0x000fce0000000003 */
.L_x_136:
[----:B------:R-:W-:Y:S05]  /*7050*/  BSYNC.RECONVERGENT B2 ;  /* 0x0000000000027941 */ /* 0x000fea0003800200 */
.L_x_134:
[-C--:B------:R-:W-:Y:S01]  /*7060*/  FMUL R0, R9, R3.reuse ;  /* 0x0000000309007220 */ /* 0x080fe20000400000 */
[-C--:B------:R-:W-:Y:S01]  /*7070*/  FMUL R14, R2, -R3.reuse ;  /* 0x80000003020e7220 */ /* 0x080fe20000400000 */
[-C--:B------:R-:W-:Y:S01]  /*7080*/  FMUL R15, R7, -R3.reuse ;  /* 0x80000003070f7220 */ /* 0x080fe20000400000 */
[----:B------:R-:W-:-:S07]  /*7090*/  FMUL R20, R6, R3 ;  /* 0x0000000306147220 */ /* 0x000fce0000400000 */
.L_x_133:
[----:B------:R-:W-:Y:S05]  /*70a0*/  BSYNC.RECONVERGENT B1 ;  /* 0x0000000000017941 */ /* 0x000fea0003800200 */
.L_x_132:
[-C--:B------:R-:W-:Y:S01]  /*70b0*/  FMUL R12, R12, R17.reuse ;  /* 0x000000110c0c7220 */ /* 0x080fe20000400000 */
[----:B------:R-:W-:Y:S01]  /*70c0*/  FMUL R10, R10, R17 ;  /* 0x000000110a0a7220 */ /* 0x000fe20000400000 */
[C---:B------:R-:W-:Y:S02]  /*70d0*/  R2UR UR4, R32.reuse ;  /* 0x00000000200472ca */ /* 0x040fe400000e0000 */
[-C--:B------:R-:W-:Y:S01]  /*70e0*/  FFMA R11, R11, R16.reuse, R12 ;  /* 0x000000100b0b7223 */ /* 0x080fe2000000000c */
[----:B------:R-:W-:Y:S01]  /*70f0*/  R2UR UR5, R33 ;  /* 0x00000000210572ca */ /* 0x000fe200000e0000 */
[----:B------:R-:W-:Y:S01]  /*7100*/  FFMA R10, R13, R16, R10 ;  /* 0x000000100d0a7223 */ /* 0x000fe2000000000a */
[----:B------:R-:W-:Y:S01]  /*7110*/  R2UR UR6, R32 ;  /* 0x00000000200672ca */ /* 0x000fe200000e0000 */
[----:B------:R-:W-:Y:S01]  /*7120*/  FADD R11, R18, -R11 ;  /* 0x8000000b120b7221 */ /* 0x000fe20000000000 */
[----:B------:R-:W-:Y:S01]  /*7130*/  R2UR UR7, R33 ;  /* 0x00000000210772ca */ /* 0x000fe200000e0000 */
[----:B------:R-:W-:-:S02]  /*7140*/  FADD R10, R19, -R10 ;  /* 0x8000000a130a7221 */ /* 0x000fc40000000000 */
[C---:B------:R-:W-:Y:S01]  /*7150*/  FMUL R3, R11.reuse, R14 ;  /* 0x0000000e0b037220 */ /* 0x040fe20000400000 */
[----:B------:R-:W-:-:S03]  /*7160*/  FMUL R20, R11, R20 ;  /* 0x000000140b147220 */ /* 0x000fc60000400000 */
[C---:B------:R-:W-:Y:S01]  /*7170*/  FFMA R3, R10.reuse, R0, R3 ;  /* 0x000000000a037223 */ /* 0x040fe20000000003 */
[----:B------:R-:W-:-:S04]  /*7180*/  FFMA R15, R10, R15, R20 ;  /* 0x0000000f0a0f7223 */ /* 0x000fc80000000014 */
[----:B------:R-:W-:Y:S04]  /*7190*/  STG.E desc[UR4][R34.64], R3 ;  /* 0x0000000322007986 */ /* 0x000fe8000c101904 */
[----:B------:R-:W-:Y:S01]  /*71a0*/  STG.E desc[UR6][R34.64+0x4], R15 ;  /* 0x0000040f22007986 */ /* 0x000fe2000c101906 */
[----:B------:R-:W-:Y:S05]  /*71b0*/  EXIT ;  /* 0x000000000000794d */ /* 0x000fea0003800000 */
        .weak           $__internal_0_$__cuda_sm20_rcp_rn_f32_slowpath
        .type           $__internal_0_$__cuda_sm20_rcp_rn_f32_slowpath,@function
        .size           $__internal_0_$__cuda_sm20_rcp_rn_f32_slowpath,($__internal_1_$__cuda_sm3x_div_rn_noftz_f32_slowpath - $__internal_0_$__cuda_sm20_rcp_rn_f32_slowpath)
$__internal_0_$__cuda_sm20_rcp_rn_f32_slowpath:
[----:B------:R-:W-:Y:S01]  /*71c0*/  IMAD.SHL.U32 R3, R0, 0x2, RZ ;  /* 0x0000000200037824 */ /* 0x000fe200078e00ff */
[----:B------:R-:W-:Y:S04]  /*71d0*/  BSSY.RECONVERGENT B0, `(.L_x_137) ;  /* 0x0000030000007945 */ /* 0x000fe80003800200 */
[----:B------:R-:W-:-:S04]  /*71e0*/  SHF.R.U32.HI R3, RZ, 0x18, R3 ;  /* 0x00000018ff037819 */ /* 0x000fc80000011603 */
[----:B------:R-:W-:-:S13]  /*71f0*/  ISETP.NE.U32.AND P0, PT, R3, RZ, PT ;  /* 0x000000ff0300720c */ /* 0x000fda0003f05070 */
[----:B------:R-:W-:Y:S05]  /*7200*/  @P0 BRA `(.L_x_138) ;  /* 0x0000000000280947 */ /* 0x000fea0003800000 */
[----:B------:R-:W-:-:S04]  /*7210*/  SHF.L.U32 R3, R0, 0x1, RZ ;  /* 0x0000000100037819 */ /* 0x000fc800000006ff */
[----:B------:R-:W-:-:S13]  /*7220*/  ISETP.NE.AND P0, PT, R3, RZ, PT ;  /* 0x000000ff0300720c */ /* 0x000fda0003f05270 */
[----:B------:R-:W-:Y:S01]  /*7230*/  @P0 FFMA R36, R0, 1.84467440737095516160e+19, RZ ;  /* 0x5f80000000240823 */ /* 0x000fe200000000ff */
[----:B------:R-:W-:Y:S08]  /*7240*/  @!P0 MUFU.RCP R5, R0 ;  /* 0x0000000000058308 */ /* 0x000ff00000001000 */
[----:B------:R-:W0:Y:S02]  /*7250*/  @P0 MUFU.RCP R3, R36 ;  /* 0x0000002400030308 */ /* 0x000e240000001000 */
[----:B0-----:R-:W-:-:S04]  /*7260*/  @P0 FFMA R21, R36, R3, -1 ;  /* 0xbf80000024150423 */ /* 0x001fc80000000003 */
[----:B------:R-:W-:-:S04]  /*7270*/  @P0 FADD.FTZ R38, -R21, -RZ ;  /* 0x800000ff15260221 */ /* 0x000fc80000010100 */
[----:B------:R-:W-:-:S04]  /*7280*/  @P0 FFMA R3, R3, R38, R3 ;  /* 0x0000002603030223 */ /* 0x000fc80000000003 */
[----:B------:R-:W-:Y:S01]  /*7290*/  @P0 FFMA R5, R3, 1.84467440737095516160e+19, RZ ;  /* 0x5f80000003050823 */ /* 0x000fe200000000ff */
[----:B------:R-:W-:Y:S06]  /*72a0*/  BRA `(.L_x_139) ;  /* 0x0000000000887947 */ /* 0x000fec0003800000 */
.L_x_138:
[----:B------:R-:W-:-:S05]  /*72b0*/  VIADD R5, R3, 0xffffff03 ;  /* 0xffffff0303057836 */ /* 0x000fca0000000000 */
[----:B------:R-:W-:-:S13]  /*72c0*/  ISETP.GT.U32.AND P0, PT, R5, 0x1, PT ;  /* 0x000000010500780c */ /* 0x000fda0003f04070 */
[----:B------:R-:W-:Y:S05]  /*72d0*/  @P0 BRA `(.L_x_140) ;  /* 0x0000000000780947 */ /* 0x000fea0003800000 */
[----:B------:R-:W-:Y:S01]  /*72e0*/  LOP3.LUT R41, R0, 0x7fffff, RZ, 0xc0, !PT ;  /* 0x007fffff00297812 */ /* 0x000fe200078ec0ff */
[----:B------:R-:W-:Y:S02]  /*72f0*/  IMAD.MOV.U32 R38, RZ, RZ, 0x3 ;  /* 0x00000003ff267424 */ /* 0x000fe400078e00ff */
[----:B------:R-:W-:Y:S01]  /*7300*/  VIADD R3, R3, 0xffffff04 ;  /* 0xffffff0403037836 */ /* 0x000fe20000000000 */
[----:B------:R-:W-:-:S04]  /*7310*/  LOP3.LUT R41, R41, 0x3f800000, RZ, 0xfc, !PT ;  /* 0x3f80000029297812 */ /* 0x000fc800078efcff */
[----:B------:R-:W0:Y:S02]  /*7320*/  MUFU.RCP R36, R41 ;  /* 0x0000002900247308 */ /* 0x000e240000001000 */
[----:B0-----:R-:W-:-:S04]  /*7330*/  FFMA R39, R41, R36, -1 ;  /* 0xbf80000029277423 */ /* 0x001fc80000000024 */
[----:B------:R-:W-:-:S04]  /*7340*/  FADD.FTZ R39, -R39, -RZ ;  /* 0x800000ff27277221 */ /* 0x000fc80000010100 */
[CCC-:B------:R-:W-:Y:S01]  /*7350*/  FFMA.RM R21, R36.reuse, R39.reuse, R36.reuse ;  /* 0x0000002724157223 */ /* 0x1c0fe20000004024 */
[----:B------:R-:W-:Y:S01]  /*7360*/  FFMA.RP R36, R36, R39, R36 ;  /* 0x0000002724247223 */ /* 0x000fe20000008024 */
[----:B------:R-:W-:-:S03]  /*7370*/  SHF.L.U32 R39, R38, R5, RZ ;  /* 0x0000000526277219 */ /* 0x000fc600000006ff */
[C---:B------:R-:W-:Y:S02]  /*7380*/  LOP3.LUT R40, R21.reuse, 0x7fffff, RZ, 0xc0, !PT ;  /* 0x007fffff15287812 */ /* 0x040fe400078ec0ff */
[----:B------:R-:W-:Y:S02]  /*7390*/  FSETP.NEU.FTZ.AND P0, PT, R21, R36, PT ;  /* 0x000000241500720b */ /* 0x000fe40003f1d000 */
[----:B------:R-:W-:Y:S02]  /*73a0*/  LOP3.LUT R36, R40, 0x800000, RZ, 0xfc, !PT ;  /* 0x0080000028247812 */ /* 0x000fe400078efcff */
[----:B------:R-:W-:Y:S02]  /*73b0*/  SEL R21, RZ, 0xffffffff, !P0 ;  /* 0xffffffffff157807 */ /* 0x000fe40004000000 */
[----:B------:R-:W-:Y:S02]  /*73c0*/  LOP3.LUT R38, R39, R36, RZ, 0xc0, !PT ;  /* 0x0000002427267212 */ /* 0x000fe400078ec0ff */
[----:B------:R-:W-:Y:S01]  /*73d0*/  SHF.R.U32.HI R3, RZ, R3, R36 ;  /* 0x00000003ff037219 */ /* 0x000fe20000011624 */
[----:B------:R-:W-:Y:S01]  /*73e0*/  IMAD.MOV R21, RZ, RZ, -R21 ;  /* 0x000000ffff157224 */ /* 0x000fe200078e0a15 */
[----:B------:R-:W-:-:S04]  /*73f0*/  SHF.R.U32.HI R38, RZ, R5, R38 ;  /* 0x00000005ff267219 */ /* 0x000fc80000011626 */
[----:B------:R-:W-:Y:S02]  /*7400*/  LOP3.LUT P1, RZ, R21, R5, R36, 0xf8, !PT ;  /* 0x0000000515ff7212 */ /* 0x000fe4000782f824 */
[C---:B------:R-:W-:Y:S02]  /*7410*/  LOP3.LUT P0, RZ, R38.reuse, 0x1, RZ, 0xc0, !PT ;  /* 0x0000000126ff7812 */ /* 0x040fe4000780c0ff */
[----:B------:R-:W-:-:S04]  /*7420*/  LOP3.LUT P2, RZ, R38, 0x2, RZ, 0xc0, !PT ;  /* 0x0000000226ff7812 */ /* 0x000fc8000784c0ff */
[----:B------:R-:W-:Y:S02]  /*7430*/  PLOP3.LUT P0, PT, P0, P1, P2, 0xe0, 0x0 ;  /* 0x000000000000781c */ /* 0x000fe40000703c20 */
[----:B------:R-:W-:Y:S02]  /*7440*/  LOP3.LUT P1, RZ, R0, 0x7fffff, RZ, 0xc0, !PT ;  /* 0x007fffff00ff7812 */ /* 0x000fe4000782c0ff */
[----:B------:R-:W-:-:S04]  /*7450*/  SEL R5, RZ, 0x1, !P0 ;  /* 0x00000001ff057807 */ /* 0x000fc80004000000 */
[----:B------:R-:W-:-:S04]  /*7460*/  IADD3 R5, PT, PT, -R5, RZ, RZ ;  /* 0x000000ff05057210 */ /* 0x000fc80007ffe1ff */
[----:B------:R-:W-:-:S13]  /*7470*/  ISETP.GE.AND P0, PT, R5, RZ, PT ;  /* 0x000000ff0500720c */ /* 0x000fda0003f06270 */
[----:B------:R-:W-:-:S04]  /*7480*/  @!P0 VIADD R3, R3, 0x1 ;  /* 0x0000000103038836 */ /* 0x000fc80000000000 */
[----:B------:R-:W-:-:S05]  /*7490*/  @!P1 IMAD.SHL.U32 R3, R3, 0x2, RZ ;  /* 0x0000000203039824 */ /* 0x000fca00078e00ff */
[----:B------:R-:W-:Y:S01]  /*74a0*/  LOP3.LUT R5, R3, 0x80000000, R0, 0xf8, !PT ;  /* 0x8000000003057812 */ /* 0x000fe200078ef800 */
[----:B------:R-:W-:Y:S06]  /*74b0*/  BRA `(.L_x_139) ;  /* 0x0000000000047947 */ /* 0x000fec0003800000 */
.L_x_140:
[----:B------:R0:W1:Y:S02]  /*74c0*/  MUFU.RCP R5, R0 ;  /* 0x0000000000057308 */ /* 0x0000640000001000 */
.L_x_139:
[----:B------:R-:W-:Y:S05]  /*74d0*/  BSYNC.RECONVERGENT B0 ;  /* 0x0000000000007941 */ /* 0x000fea0003800200 */
.L_x_137:
[----:B-1----:R-:W-:Y:S01]  /*74e0*/  MOV R3, R5 ;  /* 0x0000000500037202 */ /* 0x002fe20000000f00 */
[----:B------:R-:W-:-:S04]  /*74f0*/  IMAD.MOV.U32 R5, RZ, RZ, 0x0 ;  /* 0x00000000ff057424 */ /* 0x000fc800078e00ff */
[----:B0-----:R-:W-:Y:S05]  /*7500*/  RET.REL.NODEC R4 `(_Z23Solve_Block_TridiagonalPfS_S_S_S_iii) ;  /* 0xffffff8804bc7950 */ /* 0x001fea0003c3ffff */
        .weak           $__internal_1_$__cuda_sm3x_div_rn_noftz_f32_slowpath
        .type           $__internal_1_$__cuda_sm3x_div_rn_noftz_f32_slowpath,@function
        .size           $__internal_1_$__cuda_sm3x_div_rn_noftz_f32_slowpath,(.L_x_156 - $__internal_1_$__cuda_sm3x_div_rn_noftz_f32_slowpath)
$__internal_1_$__cuda_sm3x_div_rn_noftz_f32_slowpath:
[----:B------:R-:W-:Y:S01]  /*7510*/  SHF.R.U32.HI R6, RZ, 0x17, R5 ;  /* 0x00000017ff067819 */ /* 0x000fe20000011605 */
[----:B------:R-:W-:Y:S01]  /*7520*/  BSSY.RECONVERGENT B1, `(.L_x_141) ;  /* 0x0000062000017945 */ /* 0x000fe20003800200 */
[----:B------:R-:W-:Y:S02]  /*7530*/  SHF.R.U32.HI R4, RZ, 0x17, R0 ;  /* 0x00000017ff047819 */ /* 0x000fe40000011600 */
[----:B------:R-:W-:Y:S02]  /*7540*/  LOP3.LUT R20, R6, 0xff, RZ, 0xc0, !PT ;  /* 0x000000ff06147812 */ /* 0x000fe400078ec0ff */
[----:B------:R-:W-:-:S03]  /*7550*/  LOP3.LUT R14, R4, 0xff, RZ, 0xc0, !PT ;  /* 0x000000ff040e7812 */ /* 0x000fc600078ec0ff */
[----:B------:R-:W-:Y:S02]  /*7560*/  VIADD R7, R20, 0xffffffff ;  /* 0xffffffff14077836 */ /* 0x000fe40000000000 */
[----:B------:R-:W-:-:S03]  /*7570*/  VIADD R6, R14, 0xffffffff ;  /* 0xffffffff0e067836 */ /* 0x000fc60000000000 */
[----:B------:R-:W-:-:S04]  /*7580*/  ISETP.GT.U32.AND P0, PT, R7, 0xfd, PT ;  /* 0x000000fd0700780c */ /* 0x000fc80003f04070 */
[----:B------:R-:W-:-:S13]  /*7590*/  ISETP.GT.U32.OR P0, PT, R6, 0xfd, P0 ;  /* 0x000000fd0600780c */ /* 0x000fda0000704470 */
[----:B------:R-:W-:Y:S01]  /*75a0*/  @!P0 MOV R4, RZ ;  /* 0x000000ff00048202 */ /* 0x000fe20000000f00 */
[----:B------:R-:W-:Y:S06]  /*75b0*/  @!P0 BRA `(.L_x_142) ;  /* 0x00000000005c8947 */ /* 0x000fec0003800000 */
[----:B------:R-:W-:Y:S02]  /*75c0*/  FSETP.GTU.FTZ.AND P0, PT, |R0|, +INF , PT ;  /* 0x7f8000000000780b */ /* 0x000fe40003f1c200 */
[----:B------:R-:W-:-:S04]  /*75d0*/  FSETP.GTU.FTZ.AND P1, PT, |R5|, +INF , PT ;  /* 0x7f8000000500780b */ /* 0x000fc80003f3c200 */
[----:B------:R-:W-:-:S13]  /*75e0*/  PLOP3.LUT P0, PT, P0, P1, PT, 0xf8, 0x8f ;  /* 0x00000000008f781c */ /* 0x000fda0000703f70 */
[----:B------:R-:W-:Y:S05]  /*75f0*/  @P0 BRA `(.L_x_143) ;  /* 0x00000004004c0947 */ /* 0x000fea0003800000 */
[----:B------:R-:W-:-:S13]  /*7600*/  LOP3.LUT P0, RZ, R5, 0x7fffffff, R0, 0xc8, !PT ;  /* 0x7fffffff05ff7812 */ /* 0x000fda000780c800 */
[----:B------:R-:W-:Y:S05]  /*7610*/  @!P0 BRA `(.L_x_144) ;  /* 0x00000004003c8947 */ /* 0x000fea0003800000 */
[C---:B------:R-:W-:Y:S02]  /*7620*/  FSETP.NEU.FTZ.AND P2, PT, |R0|.reuse, +INF , PT ;  /* 0x7f8000000000780b */ /* 0x040fe40003f5d200 */
[----:B------:R-:W-:Y:S02]  /*7630*/  FSETP.NEU.FTZ.AND P1, PT, |R5|, +INF , PT ;  /* 0x7f8000000500780b */ /* 0x000fe40003f3d200 */
[----:B------:R-:W-:-:S11]  /*7640*/  FSETP.NEU.FTZ.AND P0, PT, |R0|, +INF , PT ;  /* 0x7f8000000000780b */ /* 0x000fd60003f1d200 */
[----:B------:R-:W-:Y:S05]  /*7650*/  @!P1 BRA !P2, `(.L_x_144) ;  /* 0x00000004002c9947 */ /* 0x000fea0005000000 */
[----:B------:R-:W-:-:S04]  /*7660*/  LOP3.LUT P2, RZ, R0, 0x7fffffff, RZ, 0xc0, !PT ;  /* 0x7fffffff00ff7812 */ /* 0x000fc8000784c0ff */
[----:B------:R-:W-:-:S13]  /*7670*/  PLOP3.LUT P1, PT, P1, P2, PT, 0x2f, 0xf2 ;  /* 0x0000000000f2781c */ /* 0x000fda0000f24577 */
[----:B------:R-:W-:Y:S05]  /*7680*/  @P1 BRA `(.L_x_145) ;  /* 0x0000000400181947 */ /* 0x000fea0003800000 */
[----:B------:R-:W-:-:S04]  /*7690*/  LOP3.LUT P1, RZ, R5, 0x7fffffff, RZ, 0xc0, !PT ;  /* 0x7fffffff05ff7812 */ /* 0x000fc8000782c0ff */
[----:B------:R-:W-:-:S13]  /*76a0*/  PLOP3.LUT P0, PT, P0, P1, PT, 0x2f, 0xf2 ;  /* 0x0000000000f2781c */ /* 0x000fda0000702577 */
[----:B------:R-:W-:Y:S05]  /*76b0*/  @P0 BRA `(.L_x_146) ;  /* 0x0000000400000947 */ /* 0x000fea0003800000 */
[----:B------:R-:W-:Y:S02]  /*76c0*/  ISETP.GE.AND P0, PT, R6, RZ, PT ;  /* 0x000000ff0600720c */ /* 0x000fe40003f06270 */
[----:B------:R-:W-:-:S11]  /*76d0*/  ISETP.GE.AND P1, PT, R7, RZ, PT ;  /* 0x000000ff0700720c */ /* 0x000fd60003f26270 */
[----:B------:R-:W-:Y:S02]  /*76e0*/  @P0 IMAD.MOV.U32 R4, RZ, RZ, RZ ;  /* 0x000000ffff040224 */ /* 0x000fe400078e00ff */
[----:B------:R-:W-:Y:S01]  /*76f0*/  @!P0 FFMA R0, R0, 1.84467440737095516160e+19, RZ ;  /* 0x5f80000000008823 */ /* 0x000fe200000000ff */
[----:B------:R-:W-:Y:S02]  /*7700*/  @!P0 IMAD.MOV.U32 R4, RZ, RZ, -0x40 ;  /* 0xffffffc0ff048424 */ /* 0x000fe400078e00ff */
[----:B------:R-:W-:Y:S02]  /*7710*/  @!P1 FFMA R5, R5, 1.84467440737095516160e+19, RZ ;  /* 0x5f80000005059823 */ /* 0x000fe400000000ff */
[----:B------:R-:W-:-:S07]  /*7720*/  @!P1 VIADD R4, R4, 0x40 ;  /* 0x0000004004049836 */ /* 0x000fce0000000000 */
.L_x_142:
[----:B------:R-:W-:Y:S01]  /*7730*/  LEA R6, R20, 0xc0800000, 0x17 ;  /* 0xc080000014067811 */ /* 0x000fe200078eb8ff */
[----:B------:R-:W-:Y:S03]  /*7740*/  BSSY.RECONVERGENT B2, `(.L_x_147) ;  /* 0x0000036000027945 */ /* 0x000fe60003800200 */
[----:B------:R-:W-:Y:S01]  /*7750*/  IADD3 R6, PT, PT, -R6, R5, RZ ;  /* 0x0000000506067210 */ /* 0x000fe20007ffe1ff */
[----:B------:R-:W-:-:S03]  /*7760*/  VIADD R5, R14, 0xffffff81 ;  /* 0xffffff810e057836 */ /* 0x000fc60000000000 */
[----:B------:R-:W0:Y:S01]  /*7770*/  MUFU.RCP R7, R6 ;  /* 0x0000000600077308 */ /* 0x000e220000001000 */
[----:B------:R-:W-:Y:S01]  /*7780*/  FADD.FTZ R17, -R6, -RZ ;  /* 0x800000ff06117221 */ /* 0x000fe20000010100 */
[C---:B------:R-:W-:Y:S01]  /*7790*/  IMAD R0, R5.reuse, -0x800000, R0 ;  /* 0xff80000005007824 */ /* 0x040fe200078e0200 */
[----:B------:R-:W-:-:S05]  /*77a0*/  IADD3 R5, PT, PT, R5, 0x7f, -R20 ;  /* 0x0000007f05057810 */ /* 0x000fca0007ffe814 */
[----:B------:R-:W-:Y:S02]  /*77b0*/  IMAD.IADD R5, R5, 0x1, R4 ;  /* 0x0000000105057824 */ /* 0x000fe400078e0204 */
[----:B0-----:R-:W-:-:S04]  /*77c0*/  FFMA R14, R7, R17, 1 ;  /* 0x3f800000070e7423 */ /* 0x001fc80000000011 */
[----:B------:R-:W-:-:S04]  /*77d0*/  FFMA R22, R7, R14, R7 ;  /* 0x0000000e07167223 */ /* 0x000fc80000000007 */
[----:B------:R-:W-:-:S04]  /*77e0*/  FFMA R7, R0, R22, RZ ;  /* 0x0000001600077223 */ /* 0x000fc800000000ff */
[----:B------:R-:W-:-:S04]  /*77f0*/  FFMA R14, R17, R7, R0 ;  /* 0x00000007110e7223 */ /* 0x000fc80000000000 */
[----:B------:R-:W-:-:S04]  /*7800*/  FFMA R19, R22, R14, R7 ;  /* 0x0000000e16137223 */ /* 0x000fc80000000007 */
[----:B------:R-:W-:-:S04]  /*7810*/  FFMA R14, R17, R19, R0 ;  /* 0x00000013110e7223 */ /* 0x000fc80000000000 */
[----:B------:R-:W-:-:S05]  /*7820*/  FFMA R7, R22, R14, R19 ;  /* 0x0000000e16077223 */ /* 0x000fca0000000013 */
[----:B------:R-:W-:-:S04]  /*7830*/  SHF.R.U32.HI R0, RZ, 0x17, R7 ;  /* 0x00000017ff007819 */ /* 0x000fc80000011607 */
[----:B------:R-:W-:-:S05]  /*7840*/  LOP3.LUT R0, R0, 0xff, RZ, 0xc0, !PT ;  /* 0x000000ff00007812 */ /* 0x000fca00078ec0ff */
[----:B------:R-:W-:-:S05]  /*7850*/  IMAD.IADD R6, R0, 0x1, R5 ;  /* 0x0000000100067824 */ /* 0x000fca00078e0205 */
[----:B------:R-:W-:-:S04]  /*7860*/  IADD3 R0, PT, PT, R6, -0x1, RZ ;  /* 0xffffffff06007810 */ /* 0x000fc80007ffe0ff */
[----:B------:R-:W-:-:S13]  /*7870*/  ISETP.GE.U32.AND P0, PT, R0, 0xfe, PT ;  /* 0x000000fe0000780c */ /* 0x000fda0003f06070 */
[----:B------:R-:W-:Y:S05]  /*7880*/  @!P0 BRA `(.L_x_148) ;  /* 0x0000000000808947 */ /* 0x000fea0003800000 */
[----:B------:R-:W-:-:S13]  /*7890*/  ISETP.GT.AND P0, PT, R6, 0xfe, PT ;  /* 0x000000fe0600780c */ /* 0x000fda0003f04270 */
[----:B------:R-:W-:Y:S05]  /*78a0*/  @P0 BRA `(.L_x_149) ;  /* 0x00000000006c0947 */ /* 0x000fea0003800000 */
[----:B------:R-:W-:-:S13]  /*78b0*/  ISETP.GE.AND P0, PT, R6, 0x1, PT ;  /* 0x000000010600780c */ /* 0x000fda0003f06270 */
[----:B------:R-:W-:Y:S05]  /*78c0*/  @P0 BRA `(.L_x_150) ;  /* 0x0000000000740947 */ /* 0x000fea0003800000 */
[----:B------:R-:W-:Y:S02]  /*78d0*/  ISETP.GE.AND P0, PT, R6, -0x18, PT ;  /* 0xffffffe80600780c */ /* 0x000fe40003f06270 */
[----:B------:R-:W-:-:S11]  /*78e0*/  LOP3.LUT R7, R7, 0x80000000, RZ, 0xc0, !PT ;  /* 0x8000000007077812 */ /* 0x000fd600078ec0ff */
[----:B------:R-:W-:Y:S05]  /*78f0*/  @!P0 BRA `(.L_x_150) ;  /* 0x0000000000688947 */ /* 0x000fea0003800000 */
[-CC-:B------:R-:W-:Y:S01]  /*7900*/  FFMA.RZ R0, R22, R14.reuse, R19.reuse ;  /* 0x0000000e16007223 */ /* 0x180fe2000000c013 */
[----:B------:R-:W-:Y:S02]  /*7910*/  VIADD R17, R6, 0x20 ;  /* 0x0000002006117836 */ /* 0x000fe40000000000 */
[-CC-:B------:R-:W-:Y:S01]  /*7920*/  FFMA.RM R5, R22, R14.reuse, R19.reuse ;  /* 0x0000000e16057223 */ /* 0x180fe20000004013 */
[----:B------:R-:W-:Y:S02]  /*7930*/  ISETP.NE.AND P2, PT, R6, RZ, PT ;  /* 0x000000ff0600720c */ /* 0x000fe40003f45270 */
[----:B------:R-:W-:Y:S01]  /*7940*/  LOP3.LUT R4, R0, 0x7fffff, RZ, 0xc0, !PT ;  /* 0x007fffff00047812 */ /* 0x000fe200078ec0ff */
[----:B------:R-:W-:Y:S01]  /*7950*/  FFMA.RP R0, R22, R14, R19 ;  /* 0x0000000e16007223 */ /* 0x000fe20000008013 */
[----:B------:R-:W-:Y:S01]  /*7960*/  ISETP.NE.AND P1, PT, R6, RZ, PT ;  /* 0x000000ff0600720c */ /* 0x000fe20003f25270 */
[----:B------:R-:W-:Y:S01]  /*7970*/  IMAD.MOV R6, RZ, RZ, -R6 ;  /* 0x000000ffff067224 */ /* 0x000fe200078e0a06 */
[----:B------:R-:W-:-:S02]  /*7980*/  LOP3.LUT R4, R4, 0x800000, RZ, 0xfc, !PT ;  /* 0x0080000004047812 */ /* 0x000fc400078efcff */
[----:B------:R-:W-:Y:S02]  /*7990*/  FSETP.NEU.FTZ.AND P0, PT, R0, R5, PT ;  /* 0x000000050000720b */ /* 0x000fe40003f1d000 */
[----:B------:R-:W-:Y:S02]  /*79a0*/  SHF.L.U32 R17, R4, R17, RZ ;  /* 0x0000001104117219 */ /* 0x000fe400000006ff */
[----:B------:R-:W-:Y:S02]  /*79b0*/  SEL R5, R6, RZ, P2 ;  /* 0x000000ff06057207 */ /* 0x000fe40001000000 */
[----:B------:R-:W-:Y:S02]  /*79c0*/  ISETP.NE.AND P1, PT, R17, RZ, P1 ;  /* 0x000000ff1100720c */ /* 0x000fe40000f25270 */
[----:B------:R-:W-:Y:S02]  /*79d0*/  SHF.R.U32.HI R5, RZ, R5, R4 ;  /* 0x00000005ff057219 */ /* 0x000fe40000011604 */
[----:B------:R-:W-:-:S02]  /*79e0*/  PLOP3.LUT P0, PT, P0, P1, PT, 0xf8, 0x8f ;  /* 0x00000000008f781c */ /* 0x000fc40000703f70 */
[----:B------:R-:W-:Y:S02]  /*79f0*/  SHF.R.U32.HI R17, RZ, 0x1, R5 ;  /* 0x00000001ff117819 */ /* 0x000fe40000011605 */
[----:B------:R-:W-:-:S04]  /*7a00*/  SEL R0, RZ, 0x1, !P0 ;  /* 0x00000001ff007807 */ /* 0x000fc80004000000 */
[----:B------:R-:W-:-:S04]  /*7a10*/  LOP3.LUT R0, R0, 0x1, R17, 0xf8, !PT ;  /* 0x0000000100007812 */ /* 0x000fc800078ef811 */
[----:B------:R-:W-:-:S05]  /*7a20*/  LOP3.LUT R0, R0, R5, RZ, 0xc0, !PT ;  /* 0x0000000500007212 */ /* 0x000fca00078ec0ff */
[----:B------:R-:W-:-:S05]  /*7a30*/  IMAD.IADD R0, R17, 0x1, R0 ;  /* 0x0000000111007824 */ /* 0x000fca00078e0200 */
[----:B------:R-:W-:Y:S01]  /*7a40*/  LOP3.LUT R7, R0, R7, RZ, 0xfc, !PT ;  /* 0x0000000700077212 */ /* 0x000fe200078efcff */
[----:B------:R-:W-:Y:S06]  /*7a50*/  BRA `(.L_x_150) ;  /* 0x0000000000107947 */ /* 0x000fec0003800000 */
.L_x_149:
[----:B------:R-:W-:-:S04]  /*7a60*/  LOP3.LUT R7, R7, 0x80000000, RZ, 0xc0, !PT ;  /* 0x8000000007077812 */ /* 0x000fc800078ec0ff */
[----:B------:R-:W-:Y:S01]  /*7a70*/  LOP3.LUT R7, R7, 0x7f800000, RZ, 0xfc, !PT ;  /* 0x7f80000007077812 */ /* 0x000fe200078efcff */
[----:B------:R-:W-:Y:S06]  /*7a80*/  BRA `(.L_x_150) ;  /* 0x0000000000047947 */ /* 0x000fec0003800000 */
.L_x_148:
[----:B------:R-:W-:-:S07]  /*7a90*/  LEA R7, R5, R7, 0x17 ;  /* 0x0000000705077211 */ /* 0x000fce00078eb8ff */
.L_x_150:
[----:B------:R-:W-:Y:S05]  /*7aa0*/  BSYNC.RECONVERGENT B2 ;  /* 0x0000000000027941 */ /* 0x000fea0003800200 */
.L_x_147:
[----:B------:R-:W-:Y:S05]  /*7ab0*/  BRA `(.L_x_151) ;  /* 0x0000000000207947 */ /* 0x000fea0003800000 */
.L_x_146:
[----:B------:R-:W-:-:S04]  /*7ac0*/  LOP3.LUT R0, R5, 0x80000000, R0, 0x48, !PT ;  /* 0x8000000005007812 */ /* 0x000fc800078e4800 */
[----:B------:R-:W-:Y:S01]  /*7ad0*/  LOP3.LUT R7, R0, 0x7f800000, RZ, 0xfc, !PT ;  /* 0x7f80000000077812 */ /* 0x000fe200078efcff */
[----:B------:R-:W-:Y:S06]  /*7ae0*/  BRA `(.L_x_151) ;  /* 0x0000000000147947 */ /* 0x000fec0003800000 */
.L_x_145:
[----:B------:R-:W-:Y:S01]  /*7af0*/  LOP3.LUT R7, R5, 0x80000000, R0, 0x48, !PT ;  /* 0x8000000005077812 */ /* 0x000fe200078e4800 */
[----:B------:R-:W-:Y:S06]  /*7b00*/  BRA `(.L_x_151) ;  /* 0x00000000000c7947 */ /* 0x000fec0003800000 */
.L_x_144:
[----:B------:R-:W0:Y:S01]  /*7b10*/  MUFU.RSQ R7, -QNAN ;  /* 0xffc0000000077908 */ /* 0x000e220000001400 */
[----:B------:R-:W-:Y:S05]  /*7b20*/  BRA `(.L_x_151) ;  /* 0x0000000000047947 */ /* 0x000fea0003800000 */
.L_x_143:
[----:B------:R-:W-:-:S07]  /*7b30*/  FADD.FTZ R7, R0, R5 ;  /* 0x0000000500077221 */ /* 0x000fce0000010000 */
.L_x_151:
[----:B------:R-:W-:Y:S05]  /*7b40*/  BSYNC.RECONVERGENT B1 ;  /* 0x0000000000017941 */ /* 0x000fea0003800200 */
.L_x_141:
[----:B------:R-:W-:Y:S02]  /*7b50*/  IMAD.MOV.U32 R4, RZ, RZ, R16 ;  /* 0x000000ffff047224 */ /* 0x000fe400078e0010 */
[----:B------:R-:W-:-:S04]  /*7b60*/  IMAD.MOV.U32 R5, RZ, RZ, 0x0 ;  /* 0x00000000ff057424 */ /* 0x000fc800078e00ff */
[----:B0-----:R-:W-:Y:S05]  /*7b70*/  RET.REL.NODEC R4 `(_Z23Solve_Block_TridiagonalPfS_S_S_S_iii) ;  /* 0xffffff8404207950 */ /* 0x001fea0003c3ffff */
.L_x_152:
[----:B------:R-:W-:-:S00]  /*7b80*/  BRA `(.L_x_152) ;  /* 0xfffffffc00fc7947 */ /* 0x000fc0000383ffff */
[----:B------:R-:W-:-:S00]  /*7b90*/  NOP ;  /* 0x0000000000007918 */ /* 0x000fc00000000000 */
        /* <DEDUP_REMOVED lines=14> */
.L_x_156:


//--------------------- .text._Z10list_printiPf   --------------------------
	.section	.text._Z10list_printiPf,"ax",@progbits
	.align	128
        .global         _Z10list_printiPf
        .type           _Z10list_printiPf,@function
        .size           _Z10list_printiPf,(.L_x_158 - _Z10list_printiPf)
        .other          _Z10list_printiPf,@"STO_CUDA_ENTRY STV_DEFAULT"
_Z10list_printiPf:
.text._Z10list_printiPf:
[----:B------:R-:W0:Y:S01]  /*0000*/  LDC R1, c[0x0][0x37c] ;  /* 0x0000df00ff017b82 */ /* 0x000e220000000800 */
[----:B------:R-:W1:Y:S01]  /*0010*/  S2R R5, SR_TID.X ;  /* 0x0000000000057919 */ /* 0x000e620000002100 */
[----:B------:R-:W2:Y:S06]  /*0020*/  LDCU UR6, c[0x0][0x2fc] ;  /* 0x00005f80ff0677ac */ /* 0x000eac0008000800 */
[----:B------:R-:W1:Y:S01]  /*0030*/  S2UR UR7, SR_CTAID.X ;  /* 0x00000000000779c3 */ /* 0x000e620000002500 */
[----:B0-----:R-:W-:Y:S01]  /*0040*/  VIADD R1, R1, 0xfffffff0 ;  /* 0xfffffff001017836 */ /* 0x001fe20000000000 */
[----:B------:R-:W0:Y:S06]  /*0050*/  LDCU.64 UR4, c[0x0][0x358] ;  /* 0x00006b00ff0477ac */ /* 0x000e2c0008000a00 */
[----:B------:R-:W3:Y:S01]  /*0060*/  LDC.64 R2, c[0x0][0x388] ;  /* 0x0000e200ff027b82 */ /* 0x000ee20000000a00 */
[----:B------:R-:W-:Y:S01]  /*0070*/  MOV R10, 0x0 ;  /* 0x00000000000a7802 */ /* 0x000fe20000000f00 */
[----:B------:R-:W4:Y:S06]  /*0080*/  LDCU.64 UR8, c[0x4][0x78] ;  /* 0x01000f00ff0877ac */ /* 0x000f2c0008000a00 */
[----:B------:R-:W1:Y:S02]  /*0090*/  LDC R0, c[0x0][0x360] ;  /* 0x0000d800ff007b82 */ /* 0x000e640000000800 */
[----:B-1----:R-:W-:-:S04]  /*00a0*/  IMAD R0, R0, UR7, R5 ;  /* 0x0000000700007c24 */ /* 0x002fc8000f8e0205 */
[----:B---3--:R-:W-:-:S06]  /*00b0*/  IMAD.WIDE R2, R0, 0x4, R2 ;  /* 0x0000000400027825 */ /* 0x008fcc00078e0202 */
[----:B0-----:R-:W3:Y:S01]  /*00c0*/  LDG.E R2, desc[UR4][R2.64] ;  /* 0x0000000402027981 */ /* 0x001ee2000c1e1900 */
[----:B------:R-:W0:Y:S01]  /*00d0*/  LDCU UR4, c[0x0][0x2f8] ;  /* 0x00005f00ff0477ac */ /* 0x000e220008000800 */
[----:B------:R-:W1:Y:S01]  /*00e0*/  LDC.64 R10, c[0x4][R10] ;  /* 0x010000000a0a7b82 */ /* 0x000e620000000a00 */
[----:B----4-:R-:W-:Y:S01]  /*00f0*/  IMAD.U32 R4, RZ, RZ, UR8 ;  /* 0x00000008ff047e24 */ /* 0x010fe2000f8e00ff */
[----:B------:R4:W-:Y:S01]  /*0100*/  STL [R1], R0 ;  /* 0x0000000001007387 */ /* 0x0009e20000100800 */
[----:B------:R-:W-:Y:S02]  /*0110*/  MOV R5, UR9 ;  /* 0x0000000900057c02 */ /* 0x000fe40008000f00 */
[----:B0-----:R-:W-:-:S04]  /*0120*/  IADD3 R6, P0, PT, R1, UR4, RZ ;  /* 0x0000000401067c10 */ /* 0x001fc8000ff1e0ff */
[----:B--2---:R-:W-:Y:S01]  /*0130*/  IADD3.X R7, PT, PT, RZ, UR6, RZ, P0, !PT ;  /* 0x00000006ff077c10 */ /* 0x004fe200087fe4ff */
[----:B---3--:R-:W0:Y:S02]  /*0140*/  F2F.F64.F32 R8, R2 ;  /* 0x0000000200087310 */ /* 0x008e240000201800 */
[----:B01----:R4:W-:Y:S06]  /*0150*/  STL.64 [R1+0x8], R8 ;  /* 0x0000080801007387 */ /* 0x0039ec0000100a00 */
[----:B------:R-:W-:-:S07]  /*0160*/  LEPC R20, `(.L_x_153) ;  /* 0x000000001014794e */ /* 0x000fce0000000000 */
[----:B----4-:R-:W-:Y:S05]  /*0170*/  CALL.ABS.NOINC R10 ;  /* 0x000000000a007343 */ /* 0x010fea0003c00000 */
.L_x_153:
[----:B------:R-:W-:Y:S05]  /*0180*/  EXIT ;  /* 0x000000000000794d */ /* 0x000fea0003800000 */
.L_x_154:
        /* <DEDUP_REMOVED lines=15> */
.L_x_158:


//--------------------- .nv.global.init           --------------------------
	.section	.nv.global.init,"aw",@progbits
.nv.global.init:
	.type		$str$5,@object
	.size		$str$5,($str$13 - $str$5)
$str$5:
        /*0000*/ 	.byte	0x25, 0x66, 0x2c, 0x20, 0x00
	.type		$str$13,@object
	.size		$str$13,($str$11 - $str$13)
$str$13:
        /*0005*/ 	.byte	0x0a, 0x63, 0x3a, 0x20, 0x0a, 0x00
	.type		$str$11,@object
	.size		$str$11,($str$7 - $str$11)
$str$11:
        /*000b*/ 	.byte	0x0a, 0x61, 0x3a, 0x20, 0x0a, 0x00
	.type		$str$7,@object
	.size		$str$7,($str$14 - $str$7)
$str$7:
        /*0011*/ 	.byte	0x0a, 0x43, 0x3a, 0x20, 0x0a, 0x00
	.type		$str$14,@object
	.size		$str$14,($str$6 - $str$14)
$str$14:
        /*0017*/ 	.byte	0x0a, 0x64, 0x3a, 0x20, 0x0a, 0x00
	.type		$str$6,@object
	.size		$str$6,($str$12 - $str$6)
$str$6:
        /*001d*/ 	.byte	0x0a, 0x42, 0x3a, 0x20, 0x0a, 0x00
	.type		$str$12,@object
	.size		$str$12,($str$4 - $str$12)
$str$12:
        /*0023*/ 	.byte	0x0a, 0x62, 0x3a, 0x20, 0x0a, 0x00
	.type		$str$4,@object
	.size		$str$4,($str$8 - $str$4)
$str$4:
        /*0029*/ 	.byte	0x0a, 0x41, 0x3a, 0x20, 0x0a, 0x00
	.type		$str$8,@object
	.size		$str$8,($str$9 - $str$8)
$str$8:
        /*002f*/ 	.byte	0x0a, 0x44, 0x3a, 0x20, 0x0a, 0x00
	.type		$str$9,@object
	.size		$str$9,($str$10 - $str$9)
$str$9:
        /*0035*/ 	.byte	0x0a, 0x4b, 0x31, 0x3a, 0x20, 0x0a, 0x00
	.type		$str$10,@object
	.size		$str$10,($str$16 - $str$10)
$str$10:
        /*003c*/ 	.byte	0x0a, 0x4b, 0x32, 0x3a, 0x20, 0x0a, 0x00
	.type		$str$16,@object
	.size		$str$16,($str$15 - $str$16)
$str$16:
        /*0043*/ 	.byte	0x49, 0x5f, 0x65, 0x6e, 0x64, 0x20, 0x69, 0x73, 0x3a, 0x20, 0x25, 0x66, 0x0a, 0x00
	.type		$str$15,@object
	.size		$str$15,($str$1 - $str$15)
$str$15:
        /*0051*/ 	.byte	0x54, 0x68, 0x72, 0x65, 0x61, 0x64, 0x20, 0x25, 0x69, 0x20, 0x73, 0x68, 0x6f, 0x77, 0x73, 0x20
        /*0061*/ 	.byte	0x25, 0x66, 0x20, 0x0a, 0x00
	.type		$str$1,@object
	.size		$str$1,($str$17 - $str$1)
$str$1:
        /*0066*/ 	.byte	0x44, 0x65, 0x74, 0x65, 0x72, 0x6d, 0x69, 0x6e, 0x61, 0x6e, 0x74, 0x20, 0x69, 0x73, 0x20, 0x7a
        /*0076*/ 	.byte	0x65, 0x72, 0x6f, 0x2e, 0x0a, 0x00
	.type		$str$17,@object
	.size		$str$17,($str$2 - $str$17)
$str$17:
        /*007c*/ 	.byte	0x43, 0x6c, 0x6f, 0x73, 0x65, 0x73, 0x74, 0x20, 0x70, 0x6f, 0x65, 0x77, 0x72, 0x20, 0x69, 0x73
        /*008c*/ 	.byte	0x3a, 0x20, 0x25, 0x66, 0x0a, 0x00
	.type		$str$2,@object
	.size		$str$2,($str$3 - $str$2)
$str$2:
        /*0092*/ 	.byte	0x53, 0x6f, 0x6c, 0x75, 0x74, 0x69, 0x6f, 0x6e, 0x20, 0x32, 0x20, 0x62, 0x79, 0x20, 0x32, 0x20
        /*00a2*/ 	.byte	0x69, 0x73, 0x3b, 0x20, 0x5b, 0x78, 0x3a, 0x20, 0x25, 0x66, 0x2c, 0x20, 0x79, 0x3a, 0x20, 0x25
        /*00b2*/ 	.byte	0x66, 0x5d, 0x0a, 0x00
	.type		$str$3,@object
	.size		$str$3,($str$18 - $str$3)
$str$3:
        /*00b6*/ 	.byte	0x57, 0x65, 0x69, 0x72, 0x64, 0x2e, 0x2e, 0x2f, 0x2f, 0x20, 0x49, 0x6e, 0x70, 0x75, 0x74, 0x73
        /*00c6*/ 	.byte	0x20, 0x74, 0x6f, 0x20, 0x34, 0x20, 0x62, 0x79, 0x20, 0x34, 0x20, 0x79, 0x20, 0x20, 0x73, 0x6f
        /*00d6*/ 	.byte	0x6c, 0x76, 0x65, 0x72, 0x20, 0x61, 0x72, 0x65, 0x0a, 0x00
	.type		$str$18,@object
	.size		$str$18,(.L_17 - $str$18)
$str$18:
        /*00e0*/ 	.byte	0x69, 0x74, 0x65, 0x72, 0x61, 0x74, 0x69, 0x6f, 0x6e, 0x20, 0x3a, 0x20, 0x25, 0x64, 0x2c, 0x20
        /*00f0*/ 	.byte	0x74, 0x68, 0x72, 0x65, 0x61, 0x64, 0x20, 0x69, 0x73, 0x20, 0x3a, 0x20, 0x25, 0x64, 0x2c, 0x20
        /*0100*/ 	.byte	0x6e, 0x65, 0x78, 0x74, 0x20, 0x6f, 0x72, 0x20, 0x6e, 0x6f, 0x74, 0x20, 0x69, 0x73, 0x3a, 0x20
        /*0110*/ 	.byte	0x25, 0x64, 0x0a, 0x00
.L_17:


//--------------------- .nv.shared.reserved.0     --------------------------
	.section	.nv.shared.reserved.0,"aw",@nobits
	.weak		__nv_reservedSMEM_offset_0_alias
	.size		__nv_reservedSMEM_offset_0_alias, 0, 64
	.other		__nv_reservedSMEM_offset_0_alias,@"STO_CUDA_RESERVED_SHARED STV_DEFAULT"
__nv_reservedSMEM_offset_0_alias:
	.zero		0
	.zero		64


//--------------------- .nv.constant0._Z23Solve_Block_TridiagonalPfS_S_S_S_iii --------------------------
	.section	.nv.constant0._Z23Solve_Block_TridiagonalPfS_S_S_S_iii,"a",@progbits
	.sectionflags	@""
	.align	4
.nv.constant0._Z23Solve_Block_TridiagonalPfS_S_S_S_iii:
	.zero		948


//--------------------- .nv.constant0._Z10list_printiPf --------------------------
	.section	.nv.constant0._Z10list_printiPf,"a",@progbits
	.sectionflags	@""
	.align	4
.nv.constant0._Z10list_printiPf:
	.zero		912


//--------------------- SYMBOLS --------------------------

	.type		.nv.reservedSmem.offset0,@object
	.size		.nv.reservedSmem.offset0,0x4
	.type		vprintf,@function
